//
// Generated by NVIDIA NVVM Compiler
//
// Compiler Build ID: CL-36424714
// Cuda compilation tools, release 13.0, V13.0.88
// Based on NVVM 20.0.0
//

.version 9.0
.target sm_100
.address_size 64

	// .globl	_Z19ExpirationValuesGPUiiiffffffPfS_S_S_

.visible .entry _Z19ExpirationValuesGPUiiiffffffPfS_S_S_(
	.param .u32 _Z19ExpirationValuesGPUiiiffffffPfS_S_S__param_0,
	.param .u32 _Z19ExpirationValuesGPUiiiffffffPfS_S_S__param_1,
	.param .u32 _Z19ExpirationValuesGPUiiiffffffPfS_S_S__param_2,
	.param .f32 _Z19ExpirationValuesGPUiiiffffffPfS_S_S__param_3,
	.param .f32 _Z19ExpirationValuesGPUiiiffffffPfS_S_S__param_4,
	.param .f32 _Z19ExpirationValuesGPUiiiffffffPfS_S_S__param_5,
	.param .f32 _Z19ExpirationValuesGPUiiiffffffPfS_S_S__param_6,
	.param .f32 _Z19ExpirationValuesGPUiiiffffffPfS_S_S__param_7,
	.param .f32 _Z19ExpirationValuesGPUiiiffffffPfS_S_S__param_8,
	.param .u64 .ptr .align 1 _Z19ExpirationValuesGPUiiiffffffPfS_S_S__param_9,
	.param .u64 .ptr .align 1 _Z19ExpirationValuesGPUiiiffffffPfS_S_S__param_10,
	.param .u64 .ptr .align 1 _Z19ExpirationValuesGPUiiiffffffPfS_S_S__param_11,
	.param .u64 .ptr .align 1 _Z19ExpirationValuesGPUiiiffffffPfS_S_S__param_12
)
{
	.reg .pred 	%p<3>;
	.reg .b32 	%r<27>;
	.reg .b32 	%f<31>;
	.reg .b64 	%rd<19>;
	.reg .b64 	%fd<10>;

	ld.param.u32 	%r8, [_Z19ExpirationValuesGPUiiiffffffPfS_S_S__param_0];
	ld.param.u32 	%r6, [_Z19ExpirationValuesGPUiiiffffffPfS_S_S__param_1];
	ld.param.u32 	%r7, [_Z19ExpirationValuesGPUiiiffffffPfS_S_S__param_2];
	ld.param.f32 	%f2, [_Z19ExpirationValuesGPUiiiffffffPfS_S_S__param_3];
	ld.param.f32 	%f3, [_Z19ExpirationValuesGPUiiiffffffPfS_S_S__param_4];
	ld.param.f32 	%f4, [_Z19ExpirationValuesGPUiiiffffffPfS_S_S__param_5];
	ld.param.f32 	%f5, [_Z19ExpirationValuesGPUiiiffffffPfS_S_S__param_6];
	ld.param.f32 	%f6, [_Z19ExpirationValuesGPUiiiffffffPfS_S_S__param_7];
	ld.param.f32 	%f7, [_Z19ExpirationValuesGPUiiiffffffPfS_S_S__param_8];
	ld.param.u64 	%rd2, [_Z19ExpirationValuesGPUiiiffffffPfS_S_S__param_9];
	ld.param.u64 	%rd3, [_Z19ExpirationValuesGPUiiiffffffPfS_S_S__param_10];
	ld.param.u64 	%rd4, [_Z19ExpirationValuesGPUiiiffffffPfS_S_S__param_11];
	ld.param.u64 	%rd5, [_Z19ExpirationValuesGPUiiiffffffPfS_S_S__param_12];
	cvta.to.global.u64 	%rd1, %rd5;
	mov.u32 	%r9, %ctaid.x;
	mov.u32 	%r10, %ntid.x;
	mov.u32 	%r11, %tid.x;
	mad.lo.s32 	%r1, %r9, %r10, %r11;
	mov.u32 	%r12, %ctaid.y;
	mov.u32 	%r13, %ntid.y;
	mov.u32 	%r14, %tid.y;
	mad.lo.s32 	%r15, %r12, %r13, %r14;
	mov.u32 	%r16, %ctaid.z;
	mov.u32 	%r17, %ntid.z;
	mov.u32 	%r18, %tid.z;
	mad.lo.s32 	%r19, %r16, %r17, %r18;
	max.s32 	%r20, %r1, %r15;
	max.s32 	%r21, %r20, %r19;
	setp.gt.s32 	%p1, %r21, %r8;
	@%p1 bra 	$L__BB0_4;
	cvta.to.global.u64 	%rd6, %rd2;
	cvta.to.global.u64 	%rd7, %rd3;
	cvta.to.global.u64 	%rd8, %rd4;
	mad.lo.s32 	%r22, %r1, %r8, %r1;
	add.s32 	%r23, %r22, %r15;
	mad.lo.s32 	%r24, %r23, %r8, %r23;
	add.s32 	%r4, %r24, %r19;
	mul.wide.s32 	%rd9, %r1, 4;
	add.s64 	%rd10, %rd6, %rd9;
	ld.global.f32 	%f8, [%rd10];
	fma.rn.f32 	%f9, %f4, %f8, %f3;
	mul.wide.u32 	%rd11, %r15, 4;
	add.s64 	%rd12, %rd7, %rd11;
	ld.global.f32 	%f10, [%rd12];
	fma.rn.f32 	%f11, %f5, %f10, %f9;
	mul.wide.u32 	%rd13, %r19, 4;
	add.s64 	%rd14, %rd8, %rd13;
	ld.global.f32 	%f12, [%rd14];
	fma.rn.f32 	%f13, %f6, %f12, %f11;
	fma.rn.f32 	%f14, %f13, 0f3BBB989D, 0f3F000000;
	cvt.sat.f32.f32 	%f15, %f14;
	mov.f32 	%f16, 0f4B400001;
	mov.f32 	%f17, 0f437C0000;
	fma.rm.f32 	%f18, %f15, %f17, %f16;
	add.f32 	%f19, %f18, 0fCB40007F;
	neg.f32 	%f20, %f19;
	fma.rn.f32 	%f21, %f13, 0f3FB8AA3B, %f20;
	fma.rn.f32 	%f22, %f13, 0f32A57060, %f21;
	mov.b32 	%r25, %f18;
	shl.b32 	%r26, %r25, 23;
	mov.b32 	%f23, %r26;
	ex2.approx.ftz.f32 	%f24, %f22;
	mul.f32 	%f25, %f24, %f23;
	cvt.f64.f32 	%fd1, %f25;
	add.f64 	%fd2, %fd1, 0dBFF0000000000000;
	mul.f64 	%fd3, %fd2, 0d4076800000000000;
	cvt.rn.f64.s32 	%fd4, %r7;
	div.rn.f64 	%fd5, %fd3, %fd4;
	cvt.rn.f32.f64 	%f26, %fd5;
	add.f32 	%f1, %f7, %f26;
	setp.ne.s32 	%p2, %r6, 1;
	@%p2 bra 	$L__BB0_3;
	sub.f32 	%f29, %f1, %f2;
	cvt.f64.f32 	%fd8, %f29;
	max.f64 	%fd9, %fd8, 0d0000000000000000;
	cvt.rn.f32.f64 	%f30, %fd9;
	mul.wide.s32 	%rd17, %r4, 4;
	add.s64 	%rd18, %rd1, %rd17;
	st.global.f32 	[%rd18], %f30;
	bra.uni 	$L__BB0_4;
$L__BB0_3:
	sub.f32 	%f27, %f2, %f1;
	cvt.f64.f32 	%fd6, %f27;
	max.f64 	%fd7, %fd6, 0d0000000000000000;
	cvt.rn.f32.f64 	%f28, %fd7;
	mul.wide.s32 	%rd15, %r4, 4;
	add.s64 	%rd16, %rd1, %rd15;
	st.global.f32 	[%rd16], %f28;
$L__BB0_4:
	ret;

}
	// .globl	_Z21ExplicitSolution1_GPUiiiiiiiiiffPfS_S_fS_S_
.visible .entry _Z21ExplicitSolution1_GPUiiiiiiiiiffPfS_S_fS_S_(
	.param .u32 _Z21ExplicitSolution1_GPUiiiiiiiiiffPfS_S_fS_S__param_0,
	.param .u32 _Z21ExplicitSolution1_GPUiiiiiiiiiffPfS_S_fS_S__param_1,
	.param .u32 _Z21ExplicitSolution1_GPUiiiiiiiiiffPfS_S_fS_S__param_2,
	.param .u32 _Z21ExplicitSolution1_GPUiiiiiiiiiffPfS_S_fS_S__param_3,
	.param .u32 _Z21ExplicitSolution1_GPUiiiiiiiiiffPfS_S_fS_S__param_4,
	.param .u32 _Z21ExplicitSolution1_GPUiiiiiiiiiffPfS_S_fS_S__param_5,
	.param .u32 _Z21ExplicitSolution1_GPUiiiiiiiiiffPfS_S_fS_S__param_6,
	.param .u32 _Z21ExplicitSolution1_GPUiiiiiiiiiffPfS_S_fS_S__param_7,
	.param .u32 _Z21ExplicitSolution1_GPUiiiiiiiiiffPfS_S_fS_S__param_8,
	.param .f32 _Z21ExplicitSolution1_GPUiiiiiiiiiffPfS_S_fS_S__param_9,
	.param .f32 _Z21ExplicitSolution1_GPUiiiiiiiiiffPfS_S_fS_S__param_10,
	.param .u64 .ptr .align 1 _Z21ExplicitSolution1_GPUiiiiiiiiiffPfS_S_fS_S__param_11,
	.param .u64 .ptr .align 1 _Z21ExplicitSolution1_GPUiiiiiiiiiffPfS_S_fS_S__param_12,
	.param .u64 .ptr .align 1 _Z21ExplicitSolution1_GPUiiiiiiiiiffPfS_S_fS_S__param_13,
	.param .f32 _Z21ExplicitSolution1_GPUiiiiiiiiiffPfS_S_fS_S__param_14,
	.param .u64 .ptr .align 1 _Z21ExplicitSolution1_GPUiiiiiiiiiffPfS_S_fS_S__param_15,
	.param .u64 .ptr .align 1 _Z21ExplicitSolution1_GPUiiiiiiiiiffPfS_S_fS_S__param_16
)
{
	.reg .pred 	%p<8>;
	.reg .b32 	%r<32>;
	.reg .b32 	%f<17>;
	.reg .b64 	%rd<12>;
	.reg .b64 	%fd<6>;

	ld.param.u32 	%r5, [_Z21ExplicitSolution1_GPUiiiiiiiiiffPfS_S_fS_S__param_0];
	ld.param.u32 	%r6, [_Z21ExplicitSolution1_GPUiiiiiiiiiffPfS_S_fS_S__param_1];
	ld.param.u32 	%r11, [_Z21ExplicitSolution1_GPUiiiiiiiiiffPfS_S_fS_S__param_2];
	ld.param.u32 	%r7, [_Z21ExplicitSolution1_GPUiiiiiiiiiffPfS_S_fS_S__param_3];
	ld.param.u32 	%r8, [_Z21ExplicitSolution1_GPUiiiiiiiiiffPfS_S_fS_S__param_4];
	ld.param.u32 	%r9, [_Z21ExplicitSolution1_GPUiiiiiiiiiffPfS_S_fS_S__param_7];
	ld.param.u32 	%r10, [_Z21ExplicitSolution1_GPUiiiiiiiiiffPfS_S_fS_S__param_8];
	ld.param.f32 	%f2, [_Z21ExplicitSolution1_GPUiiiiiiiiiffPfS_S_fS_S__param_9];
	ld.param.f32 	%f3, [_Z21ExplicitSolution1_GPUiiiiiiiiiffPfS_S_fS_S__param_10];
	ld.param.u64 	%rd1, [_Z21ExplicitSolution1_GPUiiiiiiiiiffPfS_S_fS_S__param_13];
	ld.param.f32 	%f4, [_Z21ExplicitSolution1_GPUiiiiiiiiiffPfS_S_fS_S__param_14];
	ld.param.u64 	%rd2, [_Z21ExplicitSolution1_GPUiiiiiiiiiffPfS_S_fS_S__param_15];
	ld.param.u64 	%rd3, [_Z21ExplicitSolution1_GPUiiiiiiiiiffPfS_S_fS_S__param_16];
	mov.u32 	%r12, %ctaid.x;
	mov.u32 	%r13, %ntid.x;
	mov.u32 	%r14, %tid.x;
	mad.lo.s32 	%r1, %r12, %r13, %r14;
	mov.u32 	%r15, %ctaid.y;
	mov.u32 	%r16, %ntid.y;
	mov.u32 	%r17, %tid.y;
	mad.lo.s32 	%r18, %r15, %r16, %r17;
	mov.u32 	%r19, %ctaid.z;
	mov.u32 	%r20, %ntid.z;
	mov.u32 	%r21, %tid.z;
	mad.lo.s32 	%r3, %r19, %r20, %r21;
	setp.ge.s32 	%p1, %r1, %r5;
	sub.s32 	%r22, %r11, %r6;
	add.s32 	%r24, %r22, 1;
	setp.ge.s32 	%p2, %r18, %r24;
	or.pred  	%p3, %p1, %p2;
	@%p3 bra 	$L__BB1_4;
	sub.s32 	%r25, %r8, %r7;
	add.s32 	%r26, %r25, 1;
	setp.ge.s32 	%p4, %r3, %r26;
	@%p4 bra 	$L__BB1_4;
	add.s32 	%r27, %r6, %r18;
	add.s32 	%r28, %r7, %r3;
	mad.lo.s32 	%r29, %r1, %r5, %r1;
	add.s32 	%r30, %r27, %r29;
	mad.lo.s32 	%r31, %r30, %r5, %r30;
	add.s32 	%r4, %r31, %r28;
	neg.f32 	%f5, %f2;
	cvta.to.global.u64 	%rd4, %rd1;
	mul.wide.s32 	%rd5, %r28, 4;
	add.s64 	%rd6, %rd4, %rd5;
	ld.global.f32 	%f6, [%rd6];
	mul.f32 	%f7, %f6, %f5;
	sub.f32 	%f8, %f7, %f3;
	mul.f32 	%f1, %f4, %f8;
	setp.le.s32 	%p5, %r28, %r9;
	setp.ge.s32 	%p6, %r28, %r10;
	or.pred  	%p7, %p5, %p6;
	@%p7 bra 	$L__BB1_4;
	cvt.f64.f32 	%fd1, %f1;
	mul.f64 	%fd2, %fd1, 0d3FE0000000000000;
	add.f64 	%fd3, %fd2, 0d3FD5555560000000;
	cvt.rn.f32.f64 	%f9, %fd3;
	mov.f64 	%fd4, 0d3FD5555560000000;
	sub.f64 	%fd5, %fd4, %fd2;
	cvt.rn.f32.f64 	%f10, %fd5;
	cvta.to.global.u64 	%rd7, %rd3;
	mul.wide.s32 	%rd8, %r4, 4;
	add.s64 	%rd9, %rd7, %rd8;
	ld.global.f32 	%f11, [%rd9+4];
	ld.global.f32 	%f12, [%rd9];
	mul.f32 	%f13, %f12, 0f3EAAAAAB;
	fma.rn.f32 	%f14, %f11, %f9, %f13;
	ld.global.f32 	%f15, [%rd9+-4];
	fma.rn.f32 	%f16, %f15, %f10, %f14;
	cvta.to.global.u64 	%rd10, %rd2;
	add.s64 	%rd11, %rd10, %rd8;
	st.global.f32 	[%rd11], %f16;
$L__BB1_4:
	ret;

}
	// .globl	_Z21ExplicitSolution2_GPUiiiiiiiiifffPfS_S_fS_S_
.visible .entry _Z21ExplicitSolution2_GPUiiiiiiiiifffPfS_S_fS_S_(
	.param .u32 _Z21ExplicitSolution2_GPUiiiiiiiiifffPfS_S_fS_S__param_0,
	.param .u32 _Z21ExplicitSolution2_GPUiiiiiiiiifffPfS_S_fS_S__param_1,
	.param .u32 _Z21ExplicitSolution2_GPUiiiiiiiiifffPfS_S_fS_S__param_2,
	.param .u32 _Z21ExplicitSolution2_GPUiiiiiiiiifffPfS_S_fS_S__param_3,
	.param .u32 _Z21ExplicitSolution2_GPUiiiiiiiiifffPfS_S_fS_S__param_4,
	.param .u32 _Z21ExplicitSolution2_GPUiiiiiiiiifffPfS_S_fS_S__param_5,
	.param .u32 _Z21ExplicitSolution2_GPUiiiiiiiiifffPfS_S_fS_S__param_6,
	.param .u32 _Z21ExplicitSolution2_GPUiiiiiiiiifffPfS_S_fS_S__param_7,
	.param .u32 _Z21ExplicitSolution2_GPUiiiiiiiiifffPfS_S_fS_S__param_8,
	.param .f32 _Z21ExplicitSolution2_GPUiiiiiiiiifffPfS_S_fS_S__param_9,
	.param .f32 _Z21ExplicitSolution2_GPUiiiiiiiiifffPfS_S_fS_S__param_10,
	.param .f32 _Z21ExplicitSolution2_GPUiiiiiiiiifffPfS_S_fS_S__param_11,
	.param .u64 .ptr .align 1 _Z21ExplicitSolution2_GPUiiiiiiiiifffPfS_S_fS_S__param_12,
	.param .u64 .ptr .align 1 _Z21ExplicitSolution2_GPUiiiiiiiiifffPfS_S_fS_S__param_13,
	.param .u64 .ptr .align 1 _Z21ExplicitSolution2_GPUiiiiiiiiifffPfS_S_fS_S__param_14,
	.param .f32 _Z21ExplicitSolution2_GPUiiiiiiiiifffPfS_S_fS_S__param_15,
	.param .u64 .ptr .align 1 _Z21ExplicitSolution2_GPUiiiiiiiiifffPfS_S_fS_S__param_16,
	.param .u64 .ptr .align 1 _Z21ExplicitSolution2_GPUiiiiiiiiifffPfS_S_fS_S__param_17
)
{
	.reg .pred 	%p<9>;
	.reg .b32 	%r<46>;
	.reg .b32 	%f<35>;
	.reg .b64 	%rd<29>;
	.reg .b64 	%fd<11>;

	ld.param.u32 	%r10, [_Z21ExplicitSolution2_GPUiiiiiiiiifffPfS_S_fS_S__param_0];
	ld.param.u32 	%r11, [_Z21ExplicitSolution2_GPUiiiiiiiiifffPfS_S_fS_S__param_1];
	ld.param.u32 	%r16, [_Z21ExplicitSolution2_GPUiiiiiiiiifffPfS_S_fS_S__param_2];
	ld.param.u32 	%r12, [_Z21ExplicitSolution2_GPUiiiiiiiiifffPfS_S_fS_S__param_3];
	ld.param.u32 	%r13, [_Z21ExplicitSolution2_GPUiiiiiiiiifffPfS_S_fS_S__param_4];
	ld.param.u32 	%r14, [_Z21ExplicitSolution2_GPUiiiiiiiiifffPfS_S_fS_S__param_5];
	ld.param.u32 	%r15, [_Z21ExplicitSolution2_GPUiiiiiiiiifffPfS_S_fS_S__param_6];
	ld.param.f32 	%f2, [_Z21ExplicitSolution2_GPUiiiiiiiiifffPfS_S_fS_S__param_9];
	ld.param.f32 	%f3, [_Z21ExplicitSolution2_GPUiiiiiiiiifffPfS_S_fS_S__param_10];
	ld.param.f32 	%f4, [_Z21ExplicitSolution2_GPUiiiiiiiiifffPfS_S_fS_S__param_11];
	ld.param.u64 	%rd3, [_Z21ExplicitSolution2_GPUiiiiiiiiifffPfS_S_fS_S__param_13];
	ld.param.f32 	%f5, [_Z21ExplicitSolution2_GPUiiiiiiiiifffPfS_S_fS_S__param_15];
	ld.param.u64 	%rd4, [_Z21ExplicitSolution2_GPUiiiiiiiiifffPfS_S_fS_S__param_16];
	ld.param.u64 	%rd5, [_Z21ExplicitSolution2_GPUiiiiiiiiifffPfS_S_fS_S__param_17];
	cvta.to.global.u64 	%rd1, %rd4;
	cvta.to.global.u64 	%rd2, %rd5;
	mov.u32 	%r17, %ctaid.x;
	mov.u32 	%r18, %ntid.x;
	mov.u32 	%r19, %tid.x;
	mad.lo.s32 	%r1, %r17, %r18, %r19;
	mov.u32 	%r20, %ctaid.y;
	mov.u32 	%r21, %ntid.y;
	mov.u32 	%r22, %tid.y;
	mad.lo.s32 	%r23, %r20, %r21, %r22;
	mov.u32 	%r24, %ctaid.z;
	mov.u32 	%r25, %ntid.z;
	mov.u32 	%r26, %tid.z;
	mad.lo.s32 	%r3, %r24, %r25, %r26;
	setp.ge.s32 	%p1, %r1, %r10;
	sub.s32 	%r27, %r16, %r11;
	add.s32 	%r29, %r27, 1;
	setp.ge.s32 	%p2, %r23, %r29;
	or.pred  	%p3, %p1, %p2;
	@%p3 bra 	$L__BB2_7;
	sub.s32 	%r30, %r13, %r12;
	add.s32 	%r31, %r30, 1;
	setp.ge.s32 	%p4, %r3, %r31;
	@%p4 bra 	$L__BB2_7;
	add.s32 	%r4, %r11, %r23;
	add.s32 	%r5, %r12, %r3;
	add.s32 	%r6, %r10, 1;
	mad.lo.s32 	%r32, %r1, %r10, %r1;
	mad.lo.s32 	%r7, %r32, %r10, %r32;
	mad.lo.s32 	%r8, %r4, %r10, %r4;
	add.s32 	%r33, %r7, %r8;
	add.s32 	%r9, %r33, %r5;
	cvta.to.global.u64 	%rd6, %rd3;
	mul.wide.s32 	%rd7, %r4, 4;
	add.s64 	%rd8, %rd6, %rd7;
	ld.global.f32 	%f6, [%rd8];
	sub.f32 	%f7, %f3, %f6;
	mul.f32 	%f8, %f2, %f7;
	sub.f32 	%f9, %f8, %f4;
	mul.f32 	%f1, %f5, %f9;
	setp.le.s32 	%p5, %r4, %r14;
	setp.ge.s32 	%p6, %r4, %r15;
	or.pred  	%p7, %p5, %p6;
	@%p7 bra 	$L__BB2_4;
	cvt.f64.f32 	%fd6, %f1;
	mul.f64 	%fd7, %fd6, 0d3FE0000000000000;
	add.f64 	%fd8, %fd7, 0d3FD5555560000000;
	cvt.rn.f32.f64 	%f27, %fd8;
	mov.f64 	%fd9, 0d3FD5555560000000;
	sub.f64 	%fd10, %fd9, %fd7;
	cvt.rn.f32.f64 	%f28, %fd10;
	add.s32 	%r40, %r8, %r6;
	add.s32 	%r41, %r9, %r6;
	shl.b32 	%r42, %r6, 1;
	sub.s32 	%r43, %r40, %r42;
	add.s32 	%r44, %r43, %r7;
	add.s32 	%r45, %r44, %r5;
	mul.wide.s32 	%rd22, %r41, 4;
	add.s64 	%rd23, %rd2, %rd22;
	ld.global.f32 	%f29, [%rd23];
	mul.wide.s32 	%rd24, %r9, 4;
	add.s64 	%rd25, %rd2, %rd24;
	ld.global.f32 	%f30, [%rd25];
	mul.f32 	%f31, %f30, 0f3EAAAAAB;
	fma.rn.f32 	%f32, %f29, %f27, %f31;
	mul.wide.s32 	%rd26, %r45, 4;
	add.s64 	%rd27, %rd2, %rd26;
	ld.global.f32 	%f33, [%rd27];
	fma.rn.f32 	%f34, %f33, %f28, %f32;
	add.s64 	%rd28, %rd1, %rd24;
	st.global.f32 	[%rd28], %f34;
	bra.uni 	$L__BB2_7;
$L__BB2_4:
	setp.gt.s32 	%p8, %r4, %r14;
	@%p8 bra 	$L__BB2_6;
	cvt.f64.f32 	%fd1, %f1;
	mov.f64 	%fd2, 0d3FF5555558000000;
	sub.f64 	%fd3, %fd2, %fd1;
	cvt.rn.f32.f64 	%f10, %fd3;
	add.f32 	%f11, %f1, 0fBF2AAAAB;
	mul.wide.s32 	%rd9, %r9, 4;
	add.s64 	%rd10, %rd2, %rd9;
	ld.global.f32 	%f12, [%rd10];
	mul.wide.s32 	%rd11, %r6, 4;
	add.s64 	%rd12, %rd10, %rd11;
	ld.global.f32 	%f13, [%rd12];
	mul.f32 	%f14, %f11, %f13;
	fma.rn.f32 	%f15, %f12, %f10, %f14;
	add.s64 	%rd13, %rd12, %rd11;
	ld.global.f32 	%f16, [%rd13];
	fma.rn.f32 	%f17, %f16, 0f3EAAAAAB, %f15;
	add.s64 	%rd14, %rd1, %rd9;
	st.global.f32 	[%rd14], %f17;
	bra.uni 	$L__BB2_7;
$L__BB2_6:
	cvt.f64.f32 	%fd4, %f1;
	add.f64 	%fd5, %fd4, 0d3FF5555558000000;
	cvt.rn.f32.f64 	%f18, %fd5;
	mov.f32 	%f19, 0fBF2AAAAB;
	sub.f32 	%f20, %f19, %f1;
	sub.s32 	%r34, %r8, %r6;
	add.s32 	%r35, %r34, %r7;
	add.s32 	%r36, %r35, %r5;
	sub.s32 	%r37, %r34, %r6;
	add.s32 	%r38, %r37, %r7;
	add.s32 	%r39, %r38, %r5;
	mul.wide.s32 	%rd15, %r9, 4;
	add.s64 	%rd16, %rd2, %rd15;
	ld.global.f32 	%f21, [%rd16];
	mul.wide.s32 	%rd17, %r36, 4;
	add.s64 	%rd18, %rd2, %rd17;
	ld.global.f32 	%f22, [%rd18];
	mul.f32 	%f23, %f20, %f22;
	fma.rn.f32 	%f24, %f21, %f18, %f23;
	mul.wide.s32 	%rd19, %r39, 4;
	add.s64 	%rd20, %rd2, %rd19;
	ld.global.f32 	%f25, [%rd20];
	fma.rn.f32 	%f26, %f25, 0f3EAAAAAB, %f24;
	add.s64 	%rd21, %rd1, %rd15;
	st.global.f32 	[%rd21], %f26;
$L__BB2_7:
	ret;

}
	// .globl	_Z20ImplicitSolution_GPUiiiiiffffPfS_S_fS_S_S_
.visible .entry _Z20ImplicitSolution_GPUiiiiiffffPfS_S_fS_S_S_(
	.param .u32 _Z20ImplicitSolution_GPUiiiiiffffPfS_S_fS_S_S__param_0,
	.param .u32 _Z20ImplicitSolution_GPUiiiiiffffPfS_S_fS_S_S__param_1,
	.param .u32 _Z20ImplicitSolution_GPUiiiiiffffPfS_S_fS_S_S__param_2,
	.param .u32 _Z20ImplicitSolution_GPUiiiiiffffPfS_S_fS_S_S__param_3,
	.param .u32 _Z20ImplicitSolution_GPUiiiiiffffPfS_S_fS_S_S__param_4,
	.param .f32 _Z20ImplicitSolution_GPUiiiiiffffPfS_S_fS_S_S__param_5,
	.param .f32 _Z20ImplicitSolution_GPUiiiiiffffPfS_S_fS_S_S__param_6,
	.param .f32 _Z20ImplicitSolution_GPUiiiiiffffPfS_S_fS_S_S__param_7,
	.param .f32 _Z20ImplicitSolution_GPUiiiiiffffPfS_S_fS_S_S__param_8,
	.param .u64 .ptr .align 1 _Z20ImplicitSolution_GPUiiiiiffffPfS_S_fS_S_S__param_9,
	.param .u64 .ptr .align 1 _Z20ImplicitSolution_GPUiiiiiffffPfS_S_fS_S_S__param_10,
	.param .u64 .ptr .align 1 _Z20ImplicitSolution_GPUiiiiiffffPfS_S_fS_S_S__param_11,
	.param .f32 _Z20ImplicitSolution_GPUiiiiiffffPfS_S_fS_S_S__param_12,
	.param .u64 .ptr .align 1 _Z20ImplicitSolution_GPUiiiiiffffPfS_S_fS_S_S__param_13,
	.param .u64 .ptr .align 1 _Z20ImplicitSolution_GPUiiiiiffffPfS_S_fS_S_S__param_14,
	.param .u64 .ptr .align 1 _Z20ImplicitSolution_GPUiiiiiffffPfS_S_fS_S_S__param_15
)
{
	.reg .pred 	%p<29>;
	.reg .b32 	%r<265>;
	.reg .b32 	%f<305>;
	.reg .b64 	%rd<233>;
	.reg .b64 	%fd<79>;

	ld.param.u32 	%r118, [_Z20ImplicitSolution_GPUiiiiiffffPfS_S_fS_S_S__param_0];
	ld.param.u32 	%r119, [_Z20ImplicitSolution_GPUiiiiiffffPfS_S_fS_S_S__param_1];
	ld.param.u32 	%r121, [_Z20ImplicitSolution_GPUiiiiiffffPfS_S_fS_S_S__param_2];
	ld.param.u32 	%r120, [_Z20ImplicitSolution_GPUiiiiiffffPfS_S_fS_S_S__param_3];
	ld.param.u32 	%r122, [_Z20ImplicitSolution_GPUiiiiiffffPfS_S_fS_S_S__param_4];
	ld.param.u64 	%rd12, [_Z20ImplicitSolution_GPUiiiiiffffPfS_S_fS_S_S__param_9];
	cvta.to.global.u64 	%rd1, %rd12;
	mov.u32 	%r123, %ctaid.x;
	mov.u32 	%r124, %ntid.x;
	mov.u32 	%r125, %tid.x;
	mad.lo.s32 	%r1, %r123, %r124, %r125;
	mov.u32 	%r126, %ctaid.y;
	mov.u32 	%r127, %ntid.y;
	mul.lo.s32 	%r2, %r126, %r127;
	mov.u32 	%r3, %tid.y;
	add.s32 	%r128, %r2, %r3;
	sub.s32 	%r129, %r121, %r119;
	add.s32 	%r130, %r129, 1;
	setp.ge.s32 	%p1, %r1, %r130;
	sub.s32 	%r131, %r122, %r120;
	add.s32 	%r133, %r131, 1;
	setp.ge.s32 	%p2, %r128, %r133;
	or.pred  	%p3, %p1, %p2;
	@%p3 bra 	$L__BB3_36;
	ld.param.u64 	%rd231, [_Z20ImplicitSolution_GPUiiiiiffffPfS_S_fS_S_S__param_15];
	ld.param.u64 	%rd226, [_Z20ImplicitSolution_GPUiiiiiffffPfS_S_fS_S_S__param_13];
	ld.param.f32 	%f300, [_Z20ImplicitSolution_GPUiiiiiffffPfS_S_fS_S_S__param_12];
	ld.param.u64 	%rd225, [_Z20ImplicitSolution_GPUiiiiiffffPfS_S_fS_S_S__param_11];
	ld.param.u64 	%rd224, [_Z20ImplicitSolution_GPUiiiiiffffPfS_S_fS_S_S__param_10];
	ld.param.f32 	%f295, [_Z20ImplicitSolution_GPUiiiiiffffPfS_S_fS_S_S__param_8];
	ld.param.f32 	%f290, [_Z20ImplicitSolution_GPUiiiiiffffPfS_S_fS_S_S__param_7];
	ld.param.f32 	%f288, [_Z20ImplicitSolution_GPUiiiiiffffPfS_S_fS_S_S__param_6];
	ld.param.f32 	%f283, [_Z20ImplicitSolution_GPUiiiiiffffPfS_S_fS_S_S__param_5];
	cvta.to.global.u64 	%rd18, %rd226;
	cvta.to.global.u64 	%rd19, %rd231;
	cvta.to.global.u64 	%rd20, %rd224;
	cvta.to.global.u64 	%rd21, %rd225;
	add.s32 	%r134, %r119, %r1;
	add.s32 	%r135, %r120, %r128;
	add.s32 	%r5, %r118, 1;
	mad.lo.s32 	%r6, %r134, %r118, %r134;
	add.s32 	%r7, %r135, %r6;
	mul.wide.s32 	%rd22, %r134, 4;
	add.s64 	%rd2, %rd20, %rd22;
	ld.global.f32 	%f6, [%rd2];
	mul.wide.s32 	%rd23, %r135, 4;
	add.s64 	%rd3, %rd21, %rd23;
	ld.global.f32 	%f7, [%rd3];
	add.f32 	%f8, %f6, %f7;
	ld.global.f32 	%f9, [%rd1];
	sub.f32 	%f10, %f8, %f9;
	mul.f32 	%f11, %f290, %f10;
	sub.f32 	%f12, %f11, %f295;
	mul.f32 	%f13, %f300, %f12;
	mul.f32 	%f14, %f283, %f9;
	cvt.f64.f32 	%fd1, %f14;
	add.f64 	%fd2, %fd1, 0d3FF0000000000000;
	add.f64 	%fd3, %fd2, 0d3FE5555560000000;
	cvt.f64.f32 	%fd4, %f13;
	mul.f64 	%fd5, %fd4, 0d3FE0000000000000;
	add.f64 	%fd6, %fd5, 0dBFD5555560000000;
	mul.f64 	%fd7, %fd2, %fd6;
	sub.f32 	%f15, %f9, %f288;
	mul.f32 	%f16, %f283, %f15;
	cvt.f64.f32 	%fd8, %f16;
	add.f64 	%fd9, %fd8, 0d3FF0000000000000;
	div.rn.f64 	%fd10, %fd7, %fd9;
	add.f64 	%fd11, %fd3, %fd10;
	cvt.rn.f32.f64 	%f17, %fd11;
	mov.f64 	%fd12, 0dBFD5555560000000;
	sub.f64 	%fd13, %fd12, %fd5;
	cvt.rn.f32.f64 	%f18, %fd13;
	div.rn.f32 	%f19, %f18, %f17;
	mul.wide.s32 	%rd24, %r7, 4;
	add.s64 	%rd4, %rd18, %rd24;
	st.global.f32 	[%rd4], %f19;
	add.s64 	%rd5, %rd19, %rd24;
	ld.global.f32 	%f20, [%rd5];
	div.rn.f32 	%f21, %f20, %f17;
	st.global.f32 	[%rd5], %f21;
	setp.lt.s32 	%p4, %r118, 2;
	@%p4 bra 	$L__BB3_11;
	mul.lo.s32 	%r229, %r5, %r5;
	add.s32 	%r9, %r118, -1;
	add.s32 	%r137, %r118, -2;
	setp.lt.u32 	%p5, %r137, 3;
	mov.b32 	%r233, 1;
	@%p5 bra 	$L__BB3_6;
	and.b32  	%r139, %r9, -4;
	neg.s32 	%r231, %r139;
	add.s64 	%rd232, %rd1, 8;
	mov.b32 	%r228, 0;
	mov.u32 	%r230, %r228;
$L__BB3_4:
	.pragma "nounroll";
	ld.param.f32 	%f301, [_Z20ImplicitSolution_GPUiiiiiffffPfS_S_fS_S_S__param_12];
	ld.param.f32 	%f296, [_Z20ImplicitSolution_GPUiiiiiffffPfS_S_fS_S_S__param_8];
	ld.param.f32 	%f291, [_Z20ImplicitSolution_GPUiiiiiffffPfS_S_fS_S_S__param_7];
	ld.param.f32 	%f284, [_Z20ImplicitSolution_GPUiiiiiffffPfS_S_fS_S_S__param_5];
	ld.global.f32 	%f22, [%rd2];
	ld.global.f32 	%f23, [%rd3];
	add.f32 	%f24, %f22, %f23;
	ld.global.f32 	%f25, [%rd232+-4];
	sub.f32 	%f26, %f24, %f25;
	mul.f32 	%f27, %f291, %f26;
	sub.f32 	%f28, %f27, %f296;
	mul.f32 	%f29, %f301, %f28;
	mul.f32 	%f30, %f284, %f25;
	cvt.f64.f32 	%fd14, %f30;
	add.f64 	%fd15, %fd14, 0d3FF0000000000000;
	add.f64 	%fd16, %fd15, 0d3FE5555560000000;
	cvt.rn.f32.f64 	%f31, %fd16;
	cvt.f64.f32 	%fd17, %f29;
	mul.f64 	%fd18, %fd17, 0d3FE0000000000000;
	add.f64 	%fd19, %fd18, 0dBFD5555560000000;
	cvt.rn.f32.f64 	%f32, %fd19;
	mov.f64 	%fd20, 0dBFD5555560000000;
	sub.f64 	%fd21, %fd20, %fd18;
	cvt.rn.f32.f64 	%f33, %fd21;
	mul.wide.s32 	%rd25, %r228, 4;
	add.s64 	%rd26, %rd4, %rd25;
	ld.global.f32 	%f34, [%rd26];
	mul.f32 	%f35, %f34, %f32;
	sub.f32 	%f36, %f31, %f35;
	div.rn.f32 	%f37, %f33, %f36;
	mul.lo.s32 	%r140, %r5, %r5;
	mul.wide.s32 	%rd27, %r140, 4;
	add.s64 	%rd28, %rd26, %rd27;
	st.global.f32 	[%rd28], %f37;
	mul.wide.s32 	%rd29, %r229, 4;
	add.s64 	%rd30, %rd5, %rd29;
	ld.global.f32 	%f38, [%rd30];
	add.s64 	%rd31, %rd5, %rd25;
	ld.global.f32 	%f39, [%rd31];
	mul.f32 	%f40, %f39, %f32;
	sub.f32 	%f41, %f38, %f40;
	div.rn.f32 	%f42, %f41, %f36;
	st.global.f32 	[%rd30], %f42;
	ld.global.f32 	%f43, [%rd2];
	ld.global.f32 	%f44, [%rd3];
	add.f32 	%f45, %f43, %f44;
	ld.global.f32 	%f46, [%rd232];
	sub.f32 	%f47, %f45, %f46;
	mul.f32 	%f48, %f291, %f47;
	sub.f32 	%f49, %f48, %f296;
	mul.f32 	%f50, %f301, %f49;
	mul.f32 	%f51, %f284, %f46;
	cvt.f64.f32 	%fd22, %f51;
	add.f64 	%fd23, %fd22, 0d3FF0000000000000;
	add.f64 	%fd24, %fd23, 0d3FE5555560000000;
	cvt.rn.f32.f64 	%f52, %fd24;
	cvt.f64.f32 	%fd25, %f50;
	mul.f64 	%fd26, %fd25, 0d3FE0000000000000;
	add.f64 	%fd27, %fd26, 0dBFD5555560000000;
	cvt.rn.f32.f64 	%f53, %fd27;
	sub.f64 	%fd28, %fd20, %fd26;
	cvt.rn.f32.f64 	%f54, %fd28;
	ld.global.f32 	%f55, [%rd28];
	mul.f32 	%f56, %f55, %f53;
	sub.f32 	%f57, %f52, %f56;
	div.rn.f32 	%f58, %f54, %f57;
	add.s64 	%rd32, %rd28, %rd27;
	st.global.f32 	[%rd32], %f58;
	add.s64 	%rd33, %rd30, %rd27;
	ld.global.f32 	%f59, [%rd33];
	ld.global.f32 	%f60, [%rd30];
	mul.f32 	%f61, %f60, %f53;
	sub.f32 	%f62, %f59, %f61;
	div.rn.f32 	%f63, %f62, %f57;
	st.global.f32 	[%rd33], %f63;
	ld.global.f32 	%f64, [%rd2];
	ld.global.f32 	%f65, [%rd3];
	add.f32 	%f66, %f64, %f65;
	ld.global.f32 	%f67, [%rd232+4];
	sub.f32 	%f68, %f66, %f67;
	mul.f32 	%f69, %f291, %f68;
	sub.f32 	%f70, %f69, %f296;
	mul.f32 	%f71, %f301, %f70;
	mul.f32 	%f72, %f284, %f67;
	cvt.f64.f32 	%fd29, %f72;
	add.f64 	%fd30, %fd29, 0d3FF0000000000000;
	add.f64 	%fd31, %fd30, 0d3FE5555560000000;
	cvt.rn.f32.f64 	%f73, %fd31;
	cvt.f64.f32 	%fd32, %f71;
	mul.f64 	%fd33, %fd32, 0d3FE0000000000000;
	add.f64 	%fd34, %fd33, 0dBFD5555560000000;
	cvt.rn.f32.f64 	%f74, %fd34;
	sub.f64 	%fd35, %fd20, %fd33;
	cvt.rn.f32.f64 	%f75, %fd35;
	ld.global.f32 	%f76, [%rd32];
	mul.f32 	%f77, %f76, %f74;
	sub.f32 	%f78, %f73, %f77;
	div.rn.f32 	%f79, %f75, %f78;
	add.s64 	%rd34, %rd32, %rd27;
	st.global.f32 	[%rd34], %f79;
	add.s64 	%rd35, %rd33, %rd27;
	ld.global.f32 	%f80, [%rd35];
	ld.global.f32 	%f81, [%rd33];
	mul.f32 	%f82, %f81, %f74;
	sub.f32 	%f83, %f80, %f82;
	div.rn.f32 	%f84, %f83, %f78;
	st.global.f32 	[%rd35], %f84;
	ld.global.f32 	%f85, [%rd2];
	ld.global.f32 	%f86, [%rd3];
	add.f32 	%f87, %f85, %f86;
	ld.global.f32 	%f88, [%rd232+8];
	sub.f32 	%f89, %f87, %f88;
	mul.f32 	%f90, %f291, %f89;
	sub.f32 	%f91, %f90, %f296;
	mul.f32 	%f92, %f301, %f91;
	mul.f32 	%f93, %f284, %f88;
	cvt.f64.f32 	%fd36, %f93;
	add.f64 	%fd37, %fd36, 0d3FF0000000000000;
	add.f64 	%fd38, %fd37, 0d3FE5555560000000;
	cvt.rn.f32.f64 	%f94, %fd38;
	cvt.f64.f32 	%fd39, %f92;
	mul.f64 	%fd40, %fd39, 0d3FE0000000000000;
	add.f64 	%fd41, %fd40, 0dBFD5555560000000;
	cvt.rn.f32.f64 	%f95, %fd41;
	sub.f64 	%fd42, %fd20, %fd40;
	cvt.rn.f32.f64 	%f96, %fd42;
	ld.global.f32 	%f97, [%rd34];
	mul.f32 	%f98, %f97, %f95;
	sub.f32 	%f99, %f94, %f98;
	div.rn.f32 	%f100, %f96, %f99;
	add.s64 	%rd36, %rd34, %rd27;
	st.global.f32 	[%rd36], %f100;
	add.s64 	%rd37, %rd35, %rd27;
	ld.global.f32 	%f101, [%rd37];
	ld.global.f32 	%f102, [%rd35];
	mul.f32 	%f103, %f102, %f95;
	sub.f32 	%f104, %f101, %f103;
	div.rn.f32 	%f105, %f104, %f99;
	st.global.f32 	[%rd37], %f105;
	add.s32 	%r231, %r231, 4;
	add.s32 	%r230, %r230, 4;
	add.s64 	%rd232, %rd232, 16;
	shl.b32 	%r141, %r140, 2;
	add.s32 	%r229, %r229, %r141;
	add.s32 	%r228, %r228, %r141;
	setp.ne.s32 	%p6, %r231, 0;
	@%p6 bra 	$L__BB3_4;
	add.s32 	%r233, %r230, 1;
$L__BB3_6:
	and.b32  	%r21, %r9, 3;
	setp.eq.s32 	%p7, %r21, 0;
	@%p7 bra 	$L__BB3_11;
	ld.param.u64 	%rd222, [_Z20ImplicitSolution_GPUiiiiiffffPfS_S_fS_S_S__param_9];
	cvta.to.global.u64 	%rd9, %rd222;
	setp.eq.s32 	%p8, %r21, 1;
	@%p8 bra 	$L__BB3_9;
	ld.param.f32 	%f302, [_Z20ImplicitSolution_GPUiiiiiffffPfS_S_fS_S_S__param_12];
	ld.param.f32 	%f297, [_Z20ImplicitSolution_GPUiiiiiffffPfS_S_fS_S_S__param_8];
	ld.param.f32 	%f292, [_Z20ImplicitSolution_GPUiiiiiffffPfS_S_fS_S_S__param_7];
	ld.param.f32 	%f285, [_Z20ImplicitSolution_GPUiiiiiffffPfS_S_fS_S_S__param_5];
	mul.lo.s32 	%r142, %r5, %r5;
	mul.lo.s32 	%r143, %r142, %r233;
	sub.s32 	%r144, %r143, %r142;
	ld.global.f32 	%f106, [%rd2];
	ld.global.f32 	%f107, [%rd3];
	add.f32 	%f108, %f106, %f107;
	mul.wide.u32 	%rd38, %r233, 4;
	add.s64 	%rd39, %rd9, %rd38;
	ld.global.f32 	%f109, [%rd39];
	sub.f32 	%f110, %f108, %f109;
	mul.f32 	%f111, %f292, %f110;
	sub.f32 	%f112, %f111, %f297;
	mul.f32 	%f113, %f302, %f112;
	mul.f32 	%f114, %f285, %f109;
	cvt.f64.f32 	%fd43, %f114;
	add.f64 	%fd44, %fd43, 0d3FF0000000000000;
	add.f64 	%fd45, %fd44, 0d3FE5555560000000;
	cvt.rn.f32.f64 	%f115, %fd45;
	cvt.f64.f32 	%fd46, %f113;
	mul.f64 	%fd47, %fd46, 0d3FE0000000000000;
	add.f64 	%fd48, %fd47, 0dBFD5555560000000;
	cvt.rn.f32.f64 	%f116, %fd48;
	mov.f64 	%fd49, 0dBFD5555560000000;
	sub.f64 	%fd50, %fd49, %fd47;
	cvt.rn.f32.f64 	%f117, %fd50;
	mul.wide.s32 	%rd40, %r144, 4;
	add.s64 	%rd41, %rd4, %rd40;
	ld.global.f32 	%f118, [%rd41];
	mul.f32 	%f119, %f118, %f116;
	sub.f32 	%f120, %f115, %f119;
	div.rn.f32 	%f121, %f117, %f120;
	mul.wide.s32 	%rd42, %r142, 4;
	add.s64 	%rd43, %rd41, %rd42;
	st.global.f32 	[%rd43], %f121;
	mul.wide.s32 	%rd44, %r143, 4;
	add.s64 	%rd45, %rd5, %rd44;
	ld.global.f32 	%f122, [%rd45];
	add.s64 	%rd46, %rd5, %rd40;
	ld.global.f32 	%f123, [%rd46];
	mul.f32 	%f124, %f123, %f116;
	sub.f32 	%f125, %f122, %f124;
	div.rn.f32 	%f126, %f125, %f120;
	st.global.f32 	[%rd45], %f126;
	ld.global.f32 	%f127, [%rd2];
	ld.global.f32 	%f128, [%rd3];
	add.f32 	%f129, %f127, %f128;
	ld.global.f32 	%f130, [%rd39+4];
	sub.f32 	%f131, %f129, %f130;
	mul.f32 	%f132, %f292, %f131;
	sub.f32 	%f133, %f132, %f297;
	mul.f32 	%f134, %f302, %f133;
	mul.f32 	%f135, %f285, %f130;
	cvt.f64.f32 	%fd51, %f135;
	add.f64 	%fd52, %fd51, 0d3FF0000000000000;
	add.f64 	%fd53, %fd52, 0d3FE5555560000000;
	cvt.rn.f32.f64 	%f136, %fd53;
	cvt.f64.f32 	%fd54, %f134;
	mul.f64 	%fd55, %fd54, 0d3FE0000000000000;
	add.f64 	%fd56, %fd55, 0dBFD5555560000000;
	cvt.rn.f32.f64 	%f137, %fd56;
	sub.f64 	%fd57, %fd49, %fd55;
	cvt.rn.f32.f64 	%f138, %fd57;
	ld.global.f32 	%f139, [%rd43];
	mul.f32 	%f140, %f139, %f137;
	sub.f32 	%f141, %f136, %f140;
	div.rn.f32 	%f142, %f138, %f141;
	add.s64 	%rd47, %rd43, %rd42;
	st.global.f32 	[%rd47], %f142;
	add.s64 	%rd48, %rd45, %rd42;
	ld.global.f32 	%f143, [%rd48];
	ld.global.f32 	%f144, [%rd45];
	mul.f32 	%f145, %f144, %f137;
	sub.f32 	%f146, %f143, %f145;
	div.rn.f32 	%f147, %f146, %f141;
	st.global.f32 	[%rd48], %f147;
	add.s32 	%r233, %r233, 2;
$L__BB3_9:
	and.b32  	%r145, %r9, 1;
	setp.eq.b32 	%p9, %r145, 1;
	not.pred 	%p10, %p9;
	@%p10 bra 	$L__BB3_11;
	ld.param.f32 	%f303, [_Z20ImplicitSolution_GPUiiiiiffffPfS_S_fS_S_S__param_12];
	ld.param.f32 	%f298, [_Z20ImplicitSolution_GPUiiiiiffffPfS_S_fS_S_S__param_8];
	ld.param.f32 	%f293, [_Z20ImplicitSolution_GPUiiiiiffffPfS_S_fS_S_S__param_7];
	ld.param.f32 	%f286, [_Z20ImplicitSolution_GPUiiiiiffffPfS_S_fS_S_S__param_5];
	mul.lo.s32 	%r146, %r5, %r5;
	mul.lo.s32 	%r147, %r146, %r233;
	sub.s32 	%r148, %r147, %r146;
	ld.global.f32 	%f148, [%rd2];
	ld.global.f32 	%f149, [%rd3];
	add.f32 	%f150, %f148, %f149;
	mul.wide.u32 	%rd49, %r233, 4;
	add.s64 	%rd50, %rd9, %rd49;
	ld.global.f32 	%f151, [%rd50];
	sub.f32 	%f152, %f150, %f151;
	mul.f32 	%f153, %f293, %f152;
	sub.f32 	%f154, %f153, %f298;
	mul.f32 	%f155, %f303, %f154;
	mul.f32 	%f156, %f286, %f151;
	cvt.f64.f32 	%fd58, %f156;
	add.f64 	%fd59, %fd58, 0d3FF0000000000000;
	add.f64 	%fd60, %fd59, 0d3FE5555560000000;
	cvt.rn.f32.f64 	%f157, %fd60;
	cvt.f64.f32 	%fd61, %f155;
	mul.f64 	%fd62, %fd61, 0d3FE0000000000000;
	add.f64 	%fd63, %fd62, 0dBFD5555560000000;
	cvt.rn.f32.f64 	%f158, %fd63;
	mov.f64 	%fd64, 0dBFD5555560000000;
	sub.f64 	%fd65, %fd64, %fd62;
	cvt.rn.f32.f64 	%f159, %fd65;
	mul.wide.s32 	%rd51, %r148, 4;
	add.s64 	%rd52, %rd4, %rd51;
	ld.global.f32 	%f160, [%rd52];
	mul.f32 	%f161, %f160, %f158;
	sub.f32 	%f162, %f157, %f161;
	div.rn.f32 	%f163, %f159, %f162;
	mul.wide.s32 	%rd53, %r146, 4;
	add.s64 	%rd54, %rd52, %rd53;
	st.global.f32 	[%rd54], %f163;
	mul.wide.s32 	%rd55, %r147, 4;
	add.s64 	%rd56, %rd5, %rd55;
	ld.global.f32 	%f164, [%rd56];
	add.s64 	%rd57, %rd5, %rd51;
	ld.global.f32 	%f165, [%rd57];
	mul.f32 	%f166, %f165, %f158;
	sub.f32 	%f167, %f164, %f166;
	div.rn.f32 	%f168, %f167, %f162;
	st.global.f32 	[%rd56], %f168;
$L__BB3_11:
	ld.param.u64 	%rd227, [_Z20ImplicitSolution_GPUiiiiiffffPfS_S_fS_S_S__param_14];
	ld.param.f32 	%f304, [_Z20ImplicitSolution_GPUiiiiiffffPfS_S_fS_S_S__param_12];
	ld.param.u64 	%rd223, [_Z20ImplicitSolution_GPUiiiiiffffPfS_S_fS_S_S__param_9];
	ld.param.f32 	%f299, [_Z20ImplicitSolution_GPUiiiiiffffPfS_S_fS_S_S__param_8];
	ld.param.f32 	%f294, [_Z20ImplicitSolution_GPUiiiiiffffPfS_S_fS_S_S__param_7];
	ld.param.f32 	%f289, [_Z20ImplicitSolution_GPUiiiiiffffPfS_S_fS_S_S__param_6];
	ld.param.f32 	%f287, [_Z20ImplicitSolution_GPUiiiiiffffPfS_S_fS_S_S__param_5];
	mul.lo.s32 	%r149, %r5, %r118;
	mul.lo.s32 	%r150, %r149, %r5;
	add.s32 	%r151, %r7, %r150;
	sub.s32 	%r24, %r149, %r5;
	mul.lo.s32 	%r152, %r24, %r5;
	ld.global.f32 	%f169, [%rd2];
	ld.global.f32 	%f170, [%rd3];
	add.f32 	%f171, %f169, %f170;
	cvta.to.global.u64 	%rd58, %rd223;
	mul.wide.s32 	%rd59, %r118, 4;
	add.s64 	%rd60, %rd58, %rd59;
	ld.global.f32 	%f172, [%rd60];
	sub.f32 	%f173, %f171, %f172;
	mul.f32 	%f174, %f294, %f173;
	sub.f32 	%f175, %f174, %f299;
	mul.f32 	%f176, %f304, %f175;
	mul.f32 	%f177, %f287, %f172;
	cvt.f64.f32 	%fd66, %f177;
	add.f64 	%fd67, %fd66, 0d3FF0000000000000;
	add.f64 	%fd68, %fd67, 0d3FE5555560000000;
	cvt.f64.f32 	%fd69, %f176;
	mul.f64 	%fd70, %fd69, 0d3FE0000000000000;
	mov.f64 	%fd71, 0dBFD5555560000000;
	sub.f64 	%fd72, %fd71, %fd70;
	mul.f64 	%fd73, %fd67, %fd72;
	add.f32 	%f178, %f289, %f172;
	mul.f32 	%f179, %f287, %f178;
	cvt.f64.f32 	%fd74, %f179;
	add.f64 	%fd75, %fd74, 0d3FF0000000000000;
	div.rn.f64 	%fd76, %fd73, %fd75;
	add.f64 	%fd77, %fd68, %fd76;
	cvt.rn.f32.f64 	%f180, %fd77;
	add.f64 	%fd78, %fd70, 0dBFD5555560000000;
	cvt.rn.f32.f64 	%f181, %fd78;
	mul.wide.s32 	%rd61, %r152, 4;
	add.s64 	%rd62, %rd4, %rd61;
	ld.global.f32 	%f182, [%rd62];
	mul.f32 	%f183, %f182, %f181;
	sub.f32 	%f184, %f180, %f183;
	mul.wide.s32 	%rd63, %r150, 4;
	add.s64 	%rd64, %rd5, %rd63;
	ld.global.f32 	%f185, [%rd64];
	add.s64 	%rd65, %rd5, %rd61;
	ld.global.f32 	%f186, [%rd65];
	mul.f32 	%f187, %f186, %f181;
	sub.f32 	%f188, %f185, %f187;
	div.rn.f32 	%f189, %f188, %f184;
	st.global.f32 	[%rd64], %f189;
	cvta.to.global.u64 	%rd66, %rd227;
	mul.wide.s32 	%rd67, %r151, 4;
	add.s64 	%rd68, %rd66, %rd67;
	st.global.f32 	[%rd68], %f189;
	setp.lt.s32 	%p11, %r118, 1;
	@%p11 bra 	$L__BB3_23;
	shl.b32 	%r153, %r5, 1;
	add.s32 	%r25, %r24, %r153;
	setp.lt.u32 	%p12, %r118, 8;
	mov.u32 	%r255, %r118;
	@%p12 bra 	$L__BB3_15;
	add.s32 	%r154, %r118, -2;
	mul.lo.s32 	%r155, %r154, %r25;
	add.s32 	%r254, %r155, -3;
	add.s32 	%r156, %r118, 2;
	mul.lo.s32 	%r157, %r118, %r156;
	add.s32 	%r158, %r3, %r120;
	add.s32 	%r159, %r158, %r2;
	add.s32 	%r160, %r159, %r6;
	add.s32 	%r161, %r160, %r155;
	sub.s32 	%r253, %r161, %r157;
	shl.b32 	%r162, %r157, 1;
	sub.s32 	%r252, %r161, %r162;
	mul.lo.s32 	%r163, %r157, 3;
	sub.s32 	%r251, %r161, %r163;
	shl.b32 	%r164, %r157, 2;
	sub.s32 	%r250, %r161, %r164;
	mul.lo.s32 	%r165, %r157, 5;
	sub.s32 	%r249, %r161, %r165;
	mul.lo.s32 	%r166, %r157, 6;
	sub.s32 	%r248, %r161, %r166;
	sub.s32 	%r247, %r155, %r166;
	sub.s32 	%r246, %r155, %r165;
	sub.s32 	%r245, %r155, %r164;
	sub.s32 	%r244, %r155, %r163;
	sub.s32 	%r243, %r155, %r162;
	sub.s32 	%r242, %r155, %r157;
	add.s32 	%r241, %r161, -3;
	add.s32 	%r167, %r118, -1;
	mul.lo.s32 	%r240, %r167, %r25;
	add.s32 	%r168, %r160, %r240;
	add.s32 	%r239, %r168, %r157;
	add.s32 	%r238, %r168, 1;
	and.b32  	%r169, %r118, 2147483640;
	neg.s32 	%r237, %r169;
	mov.u32 	%r255, %r118;
$L__BB3_14:
	.pragma "nounroll";
	ld.param.u64 	%rd228, [_Z20ImplicitSolution_GPUiiiiiffffPfS_S_fS_S_S__param_14];
	add.s32 	%r170, %r238, -1;
	add.s32 	%r171, %r239, 1;
	mul.wide.s32 	%rd69, %r240, 4;
	add.s64 	%rd70, %rd5, %rd69;
	ld.global.f32 	%f190, [%rd70];
	add.s64 	%rd71, %rd4, %rd69;
	ld.global.f32 	%f191, [%rd71];
	cvta.to.global.u64 	%rd72, %rd228;
	mul.wide.s32 	%rd73, %r171, 4;
	add.s64 	%rd74, %rd72, %rd73;
	ld.global.f32 	%f192, [%rd74];
	mul.f32 	%f193, %f191, %f192;
	sub.f32 	%f194, %f190, %f193;
	mul.wide.s32 	%rd75, %r170, 4;
	add.s64 	%rd76, %rd72, %rd75;
	st.global.f32 	[%rd76], %f194;
	add.s32 	%r172, %r254, 3;
	add.s32 	%r173, %r241, 3;
	mul.wide.s32 	%rd77, %r172, 4;
	add.s64 	%rd78, %rd5, %rd77;
	ld.global.f32 	%f195, [%rd78];
	add.s64 	%rd79, %rd4, %rd77;
	ld.global.f32 	%f196, [%rd79];
	mul.f32 	%f197, %f196, %f194;
	sub.f32 	%f198, %f195, %f197;
	mul.wide.s32 	%rd80, %r173, 4;
	add.s64 	%rd81, %rd72, %rd80;
	st.global.f32 	[%rd81], %f198;
	add.s32 	%r174, %r242, -1;
	add.s32 	%r175, %r253, -1;
	mul.wide.s32 	%rd82, %r174, 4;
	add.s64 	%rd83, %rd5, %rd82;
	ld.global.f32 	%f199, [%rd83];
	add.s64 	%rd84, %rd4, %rd82;
	ld.global.f32 	%f200, [%rd84];
	mul.f32 	%f201, %f200, %f198;
	sub.f32 	%f202, %f199, %f201;
	mul.wide.s32 	%rd85, %r175, 4;
	add.s64 	%rd86, %rd72, %rd85;
	st.global.f32 	[%rd86], %f202;
	add.s32 	%r176, %r243, -2;
	add.s32 	%r177, %r252, -2;
	mul.wide.s32 	%rd87, %r176, 4;
	add.s64 	%rd88, %rd5, %rd87;
	ld.global.f32 	%f203, [%rd88];
	add.s64 	%rd89, %rd4, %rd87;
	ld.global.f32 	%f204, [%rd89];
	mul.f32 	%f205, %f204, %f202;
	sub.f32 	%f206, %f203, %f205;
	mul.wide.s32 	%rd90, %r177, 4;
	add.s64 	%rd91, %rd72, %rd90;
	st.global.f32 	[%rd91], %f206;
	add.s32 	%r178, %r244, -3;
	add.s32 	%r179, %r251, -3;
	mul.wide.s32 	%rd92, %r178, 4;
	add.s64 	%rd93, %rd5, %rd92;
	ld.global.f32 	%f207, [%rd93];
	add.s64 	%rd94, %rd4, %rd92;
	ld.global.f32 	%f208, [%rd94];
	mul.f32 	%f209, %f208, %f206;
	sub.f32 	%f210, %f207, %f209;
	mul.wide.s32 	%rd95, %r179, 4;
	add.s64 	%rd96, %rd72, %rd95;
	st.global.f32 	[%rd96], %f210;
	add.s32 	%r180, %r245, -4;
	add.s32 	%r181, %r250, -4;
	mul.wide.s32 	%rd97, %r180, 4;
	add.s64 	%rd98, %rd5, %rd97;
	ld.global.f32 	%f211, [%rd98];
	add.s64 	%rd99, %rd4, %rd97;
	ld.global.f32 	%f212, [%rd99];
	mul.f32 	%f213, %f212, %f210;
	sub.f32 	%f214, %f211, %f213;
	mul.wide.s32 	%rd100, %r181, 4;
	add.s64 	%rd101, %rd72, %rd100;
	st.global.f32 	[%rd101], %f214;
	add.s32 	%r182, %r246, -5;
	add.s32 	%r183, %r249, -5;
	mul.wide.s32 	%rd102, %r182, 4;
	add.s64 	%rd103, %rd5, %rd102;
	ld.global.f32 	%f215, [%rd103];
	add.s64 	%rd104, %rd4, %rd102;
	ld.global.f32 	%f216, [%rd104];
	mul.f32 	%f217, %f216, %f214;
	sub.f32 	%f218, %f215, %f217;
	mul.wide.s32 	%rd105, %r183, 4;
	add.s64 	%rd106, %rd72, %rd105;
	st.global.f32 	[%rd106], %f218;
	add.s32 	%r255, %r255, -8;
	add.s32 	%r184, %r247, -6;
	add.s32 	%r185, %r248, -6;
	mul.wide.s32 	%rd107, %r184, 4;
	add.s64 	%rd108, %rd5, %rd107;
	ld.global.f32 	%f219, [%rd108];
	add.s64 	%rd109, %rd4, %rd107;
	ld.global.f32 	%f220, [%rd109];
	mul.f32 	%f221, %f220, %f218;
	sub.f32 	%f222, %f219, %f221;
	mul.wide.s32 	%rd110, %r185, 4;
	add.s64 	%rd111, %rd72, %rd110;
	st.global.f32 	[%rd111], %f222;
	add.s32 	%r186, %r118, 2;
	mul.lo.s32 	%r187, %r118, %r186;
	shl.b32 	%r188, %r187, 3;
	xor.b32  	%r189, %r188, -8;
	add.s32 	%r254, %r254, %r189;
	add.s32 	%r253, %r253, %r189;
	add.s32 	%r252, %r252, %r189;
	add.s32 	%r251, %r251, %r189;
	add.s32 	%r250, %r250, %r189;
	add.s32 	%r249, %r249, %r189;
	add.s32 	%r248, %r248, %r189;
	add.s32 	%r247, %r247, %r189;
	add.s32 	%r246, %r246, %r189;
	add.s32 	%r245, %r245, %r189;
	add.s32 	%r244, %r244, %r189;
	add.s32 	%r243, %r243, %r189;
	add.s32 	%r242, %r242, %r189;
	add.s32 	%r241, %r241, %r189;
	add.s32 	%r240, %r240, %r189;
	add.s32 	%r239, %r239, %r189;
	add.s32 	%r238, %r238, %r189;
	add.s32 	%r237, %r237, 8;
	setp.eq.s32 	%p13, %r237, 0;
	@%p13 bra 	$L__BB3_15;
	bra.uni 	$L__BB3_14;
$L__BB3_15:
	and.b32  	%r45, %r118, 7;
	setp.eq.s32 	%p14, %r45, 0;
	@%p14 bra 	$L__BB3_23;
	ld.param.u64 	%rd229, [_Z20ImplicitSolution_GPUiiiiiffffPfS_S_fS_S_S__param_14];
	cvta.to.global.u64 	%rd10, %rd229;
	shl.b32 	%r190, %r5, 1;
	add.s32 	%r46, %r24, %r190;
	and.b32  	%r47, %r118, 3;
	setp.lt.u32 	%p15, %r45, 4;
	@%p15 bra 	$L__BB3_18;
	add.s32 	%r191, %r255, -1;
	mul.lo.s32 	%r192, %r46, %r191;
	add.s32 	%r193, %r7, %r192;
	add.s32 	%r194, %r193, %r46;
	mul.wide.s32 	%rd112, %r192, 4;
	add.s64 	%rd113, %rd5, %rd112;
	ld.global.f32 	%f223, [%rd113];
	add.s64 	%rd114, %rd4, %rd112;
	ld.global.f32 	%f224, [%rd114];
	mul.wide.s32 	%rd115, %r194, 4;
	add.s64 	%rd116, %rd10, %rd115;
	ld.global.f32 	%f225, [%rd116];
	mul.f32 	%f226, %f224, %f225;
	sub.f32 	%f227, %f223, %f226;
	mul.wide.s32 	%rd117, %r193, 4;
	add.s64 	%rd118, %rd10, %rd117;
	st.global.f32 	[%rd118], %f227;
	add.s32 	%r195, %r255, -2;
	mul.lo.s32 	%r196, %r46, %r195;
	add.s32 	%r197, %r7, %r196;
	mul.wide.s32 	%rd119, %r196, 4;
	add.s64 	%rd120, %rd5, %rd119;
	ld.global.f32 	%f228, [%rd120];
	add.s64 	%rd121, %rd4, %rd119;
	ld.global.f32 	%f229, [%rd121];
	mul.f32 	%f230, %f229, %f227;
	sub.f32 	%f231, %f228, %f230;
	mul.wide.s32 	%rd122, %r197, 4;
	add.s64 	%rd123, %rd10, %rd122;
	st.global.f32 	[%rd123], %f231;
	sub.s32 	%r198, %r196, %r46;
	add.s32 	%r199, %r7, %r198;
	mul.wide.s32 	%rd124, %r198, 4;
	add.s64 	%rd125, %rd5, %rd124;
	ld.global.f32 	%f232, [%rd125];
	add.s64 	%rd126, %rd4, %rd124;
	ld.global.f32 	%f233, [%rd126];
	mul.f32 	%f234, %f233, %f231;
	sub.f32 	%f235, %f232, %f234;
	mul.wide.s32 	%rd127, %r199, 4;
	add.s64 	%rd128, %rd10, %rd127;
	st.global.f32 	[%rd128], %f235;
	add.s32 	%r255, %r255, -4;
	sub.s32 	%r200, %r198, %r46;
	add.s32 	%r201, %r7, %r200;
	mul.wide.s32 	%rd129, %r200, 4;
	add.s64 	%rd130, %rd5, %rd129;
	ld.global.f32 	%f236, [%rd130];
	add.s64 	%rd131, %rd4, %rd129;
	ld.global.f32 	%f237, [%rd131];
	mul.f32 	%f238, %f237, %f235;
	sub.f32 	%f239, %f236, %f238;
	mul.wide.s32 	%rd132, %r201, 4;
	add.s64 	%rd133, %rd10, %rd132;
	st.global.f32 	[%rd133], %f239;
$L__BB3_18:
	setp.eq.s32 	%p16, %r47, 0;
	@%p16 bra 	$L__BB3_23;
	setp.eq.s32 	%p17, %r47, 1;
	@%p17 bra 	$L__BB3_21;
	add.s32 	%r202, %r255, -1;
	mul.lo.s32 	%r203, %r46, %r202;
	add.s32 	%r204, %r7, %r203;
	add.s32 	%r205, %r204, %r46;
	mul.wide.s32 	%rd134, %r203, 4;
	add.s64 	%rd135, %rd5, %rd134;
	ld.global.f32 	%f240, [%rd135];
	add.s64 	%rd136, %rd4, %rd134;
	ld.global.f32 	%f241, [%rd136];
	mul.wide.s32 	%rd137, %r205, 4;
	add.s64 	%rd138, %rd10, %rd137;
	ld.global.f32 	%f242, [%rd138];
	mul.f32 	%f243, %f241, %f242;
	sub.f32 	%f244, %f240, %f243;
	mul.wide.s32 	%rd139, %r204, 4;
	add.s64 	%rd140, %rd10, %rd139;
	st.global.f32 	[%rd140], %f244;
	add.s32 	%r255, %r255, -2;
	mul.lo.s32 	%r206, %r46, %r255;
	add.s32 	%r207, %r7, %r206;
	mul.wide.s32 	%rd141, %r206, 4;
	add.s64 	%rd142, %rd5, %rd141;
	ld.global.f32 	%f245, [%rd142];
	add.s64 	%rd143, %rd4, %rd141;
	ld.global.f32 	%f246, [%rd143];
	mul.f32 	%f247, %f246, %f244;
	sub.f32 	%f248, %f245, %f247;
	mul.wide.s32 	%rd144, %r207, 4;
	add.s64 	%rd145, %rd10, %rd144;
	st.global.f32 	[%rd145], %f248;
$L__BB3_21:
	and.b32  	%r208, %r118, 1;
	setp.eq.b32 	%p18, %r208, 1;
	not.pred 	%p19, %p18;
	@%p19 bra 	$L__BB3_23;
	add.s32 	%r209, %r255, -1;
	mul.lo.s32 	%r210, %r46, %r209;
	add.s32 	%r211, %r7, %r210;
	add.s32 	%r212, %r211, %r46;
	mul.wide.s32 	%rd146, %r210, 4;
	add.s64 	%rd147, %rd5, %rd146;
	ld.global.f32 	%f249, [%rd147];
	add.s64 	%rd148, %rd4, %rd146;
	ld.global.f32 	%f250, [%rd148];
	mul.wide.s32 	%rd149, %r212, 4;
	add.s64 	%rd150, %rd10, %rd149;
	ld.global.f32 	%f251, [%rd150];
	mul.f32 	%f252, %f250, %f251;
	sub.f32 	%f253, %f249, %f252;
	mul.wide.s32 	%rd151, %r211, 4;
	add.s64 	%rd152, %rd10, %rd151;
	st.global.f32 	[%rd152], %f253;
$L__BB3_23:
	setp.lt.s32 	%p20, %r118, 0;
	@%p20 bra 	$L__BB3_36;
	ld.param.u64 	%rd230, [_Z20ImplicitSolution_GPUiiiiiffffPfS_S_fS_S_S__param_14];
	cvta.to.global.u64 	%rd11, %rd230;
	shl.b32 	%r214, %r5, 1;
	add.s32 	%r52, %r24, %r214;
	and.b32  	%r53, %r5, 15;
	setp.lt.u32 	%p21, %r118, 15;
	mov.b32 	%r259, 0;
	@%p21 bra 	$L__BB3_27;
	and.b32  	%r259, %r5, -16;
	neg.s32 	%r258, %r259;
	add.s32 	%r216, %r118, 2;
	mul.lo.s32 	%r217, %r118, %r216;
	shl.b32 	%r218, %r217, 4;
	add.s32 	%r56, %r218, 16;
	add.s32 	%r219, %r3, %r120;
	add.s32 	%r220, %r219, %r2;
	add.s32 	%r256, %r220, %r6;
	mov.b32 	%r257, 0;
	mul.wide.s32 	%rd157, %r52, 4;
$L__BB3_26:
	.pragma "nounroll";
	mul.wide.s32 	%rd153, %r256, 4;
	add.s64 	%rd154, %rd11, %rd153;
	ld.global.f32 	%f254, [%rd154];
	mul.wide.s32 	%rd155, %r257, 4;
	add.s64 	%rd156, %rd5, %rd155;
	st.global.f32 	[%rd156], %f254;
	add.s64 	%rd158, %rd154, %rd157;
	ld.global.f32 	%f255, [%rd158];
	add.s64 	%rd159, %rd156, %rd157;
	st.global.f32 	[%rd159], %f255;
	add.s64 	%rd160, %rd158, %rd157;
	ld.global.f32 	%f256, [%rd160];
	add.s64 	%rd161, %rd159, %rd157;
	st.global.f32 	[%rd161], %f256;
	add.s64 	%rd162, %rd160, %rd157;
	ld.global.f32 	%f257, [%rd162];
	add.s64 	%rd163, %rd161, %rd157;
	st.global.f32 	[%rd163], %f257;
	add.s64 	%rd164, %rd162, %rd157;
	ld.global.f32 	%f258, [%rd164];
	add.s64 	%rd165, %rd163, %rd157;
	st.global.f32 	[%rd165], %f258;
	add.s64 	%rd166, %rd164, %rd157;
	ld.global.f32 	%f259, [%rd166];
	add.s64 	%rd167, %rd165, %rd157;
	st.global.f32 	[%rd167], %f259;
	add.s64 	%rd168, %rd166, %rd157;
	ld.global.f32 	%f260, [%rd168];
	add.s64 	%rd169, %rd167, %rd157;
	st.global.f32 	[%rd169], %f260;
	add.s64 	%rd170, %rd168, %rd157;
	ld.global.f32 	%f261, [%rd170];
	add.s64 	%rd171, %rd169, %rd157;
	st.global.f32 	[%rd171], %f261;
	add.s64 	%rd172, %rd170, %rd157;
	ld.global.f32 	%f262, [%rd172];
	add.s64 	%rd173, %rd171, %rd157;
	st.global.f32 	[%rd173], %f262;
	add.s64 	%rd174, %rd172, %rd157;
	ld.global.f32 	%f263, [%rd174];
	add.s64 	%rd175, %rd173, %rd157;
	st.global.f32 	[%rd175], %f263;
	add.s64 	%rd176, %rd174, %rd157;
	ld.global.f32 	%f264, [%rd176];
	add.s64 	%rd177, %rd175, %rd157;
	st.global.f32 	[%rd177], %f264;
	add.s64 	%rd178, %rd176, %rd157;
	ld.global.f32 	%f265, [%rd178];
	add.s64 	%rd179, %rd177, %rd157;
	st.global.f32 	[%rd179], %f265;
	add.s64 	%rd180, %rd178, %rd157;
	ld.global.f32 	%f266, [%rd180];
	add.s64 	%rd181, %rd179, %rd157;
	st.global.f32 	[%rd181], %f266;
	add.s64 	%rd182, %rd180, %rd157;
	ld.global.f32 	%f267, [%rd182];
	add.s64 	%rd183, %rd181, %rd157;
	st.global.f32 	[%rd183], %f267;
	add.s64 	%rd184, %rd182, %rd157;
	ld.global.f32 	%f268, [%rd184];
	add.s64 	%rd185, %rd183, %rd157;
	st.global.f32 	[%rd185], %f268;
	add.s64 	%rd186, %rd184, %rd157;
	ld.global.f32 	%f269, [%rd186];
	add.s64 	%rd187, %rd185, %rd157;
	st.global.f32 	[%rd187], %f269;
	add.s32 	%r258, %r258, 16;
	add.s32 	%r257, %r257, %r56;
	add.s32 	%r256, %r256, %r56;
	setp.ne.s32 	%p22, %r258, 0;
	@%p22 bra 	$L__BB3_26;
$L__BB3_27:
	setp.eq.s32 	%p23, %r53, 0;
	@%p23 bra 	$L__BB3_36;
	and.b32  	%r103, %r5, 7;
	setp.lt.u32 	%p24, %r53, 8;
	@%p24 bra 	$L__BB3_30;
	mul.lo.s32 	%r221, %r52, %r259;
	add.s32 	%r222, %r7, %r221;
	mul.wide.s32 	%rd188, %r222, 4;
	add.s64 	%rd189, %rd11, %rd188;
	ld.global.f32 	%f270, [%rd189];
	mul.wide.s32 	%rd190, %r221, 4;
	add.s64 	%rd191, %rd5, %rd190;
	st.global.f32 	[%rd191], %f270;
	mul.wide.s32 	%rd192, %r52, 4;
	add.s64 	%rd193, %rd189, %rd192;
	ld.global.f32 	%f271, [%rd193];
	add.s64 	%rd194, %rd191, %rd192;
	st.global.f32 	[%rd194], %f271;
	add.s64 	%rd195, %rd193, %rd192;
	ld.global.f32 	%f272, [%rd195];
	add.s64 	%rd196, %rd194, %rd192;
	st.global.f32 	[%rd196], %f272;
	add.s64 	%rd197, %rd195, %rd192;
	ld.global.f32 	%f273, [%rd197];
	add.s64 	%rd198, %rd196, %rd192;
	st.global.f32 	[%rd198], %f273;
	add.s64 	%rd199, %rd197, %rd192;
	ld.global.f32 	%f274, [%rd199];
	add.s64 	%rd200, %rd198, %rd192;
	st.global.f32 	[%rd200], %f274;
	add.s64 	%rd201, %rd199, %rd192;
	ld.global.f32 	%f275, [%rd201];
	add.s64 	%rd202, %rd200, %rd192;
	st.global.f32 	[%rd202], %f275;
	add.s64 	%rd203, %rd201, %rd192;
	ld.global.f32 	%f276, [%rd203];
	add.s64 	%rd204, %rd202, %rd192;
	st.global.f32 	[%rd204], %f276;
	add.s64 	%rd205, %rd203, %rd192;
	ld.global.f32 	%f277, [%rd205];
	add.s64 	%rd206, %rd204, %rd192;
	st.global.f32 	[%rd206], %f277;
	add.s32 	%r259, %r259, 8;
$L__BB3_30:
	setp.eq.s32 	%p25, %r103, 0;
	@%p25 bra 	$L__BB3_36;
	and.b32  	%r106, %r5, 3;
	setp.lt.u32 	%p26, %r103, 4;
	@%p26 bra 	$L__BB3_33;
	mul.lo.s32 	%r223, %r52, %r259;
	add.s32 	%r224, %r7, %r223;
	mul.wide.s32 	%rd207, %r224, 4;
	add.s64 	%rd208, %rd11, %rd207;
	ld.global.f32 	%f278, [%rd208];
	mul.wide.s32 	%rd209, %r223, 4;
	add.s64 	%rd210, %rd5, %rd209;
	st.global.f32 	[%rd210], %f278;
	mul.wide.s32 	%rd211, %r52, 4;
	add.s64 	%rd212, %rd208, %rd211;
	ld.global.f32 	%f279, [%rd212];
	add.s64 	%rd213, %rd210, %rd211;
	st.global.f32 	[%rd213], %f279;
	add.s64 	%rd214, %rd212, %rd211;
	ld.global.f32 	%f280, [%rd214];
	add.s64 	%rd215, %rd213, %rd211;
	st.global.f32 	[%rd215], %f280;
	add.s64 	%rd216, %rd214, %rd211;
	ld.global.f32 	%f281, [%rd216];
	add.s64 	%rd217, %rd215, %rd211;
	st.global.f32 	[%rd217], %f281;
	add.s32 	%r259, %r259, 4;
$L__BB3_33:
	setp.eq.s32 	%p27, %r106, 0;
	@%p27 bra 	$L__BB3_36;
	mul.lo.s32 	%r264, %r259, %r52;
	add.s32 	%r225, %r3, %r120;
	add.s32 	%r226, %r225, %r2;
	add.s32 	%r227, %r226, %r6;
	add.s32 	%r263, %r227, %r264;
	neg.s32 	%r262, %r106;
$L__BB3_35:
	.pragma "nounroll";
	mul.wide.s32 	%rd218, %r263, 4;
	add.s64 	%rd219, %rd11, %rd218;
	ld.global.f32 	%f282, [%rd219];
	mul.wide.s32 	%rd220, %r264, 4;
	add.s64 	%rd221, %rd5, %rd220;
	st.global.f32 	[%rd221], %f282;
	add.s32 	%r264, %r264, %r52;
	add.s32 	%r263, %r263, %r52;
	add.s32 	%r262, %r262, 1;
	setp.ne.s32 	%p28, %r262, 0;
	@%p28 bra 	$L__BB3_35;
$L__BB3_36:
	ret;

}
	// .globl	_Z23Check_EarlyExercise_GPUiiiiiiiffffffPfS_S_S_
.visible .entry _Z23Check_EarlyExercise_GPUiiiiiiiffffffPfS_S_S_(
	.param .u32 _Z23Check_EarlyExercise_GPUiiiiiiiffffffPfS_S_S__param_0,
	.param .u32 _Z23Check_EarlyExercise_GPUiiiiiiiffffffPfS_S_S__param_1,
	.param .u32 _Z23Check_EarlyExercise_GPUiiiiiiiffffffPfS_S_S__param_2,
	.param .u32 _Z23Check_EarlyExercise_GPUiiiiiiiffffffPfS_S_S__param_3,
	.param .u32 _Z23Check_EarlyExercise_GPUiiiiiiiffffffPfS_S_S__param_4,
	.param .u32 _Z23Check_EarlyExercise_GPUiiiiiiiffffffPfS_S_S__param_5,
	.param .u32 _Z23Check_EarlyExercise_GPUiiiiiiiffffffPfS_S_S__param_6,
	.param .f32 _Z23Check_EarlyExercise_GPUiiiiiiiffffffPfS_S_S__param_7,
	.param .f32 _Z23Check_EarlyExercise_GPUiiiiiiiffffffPfS_S_S__param_8,
	.param .f32 _Z23Check_EarlyExercise_GPUiiiiiiiffffffPfS_S_S__param_9,
	.param .f32 _Z23Check_EarlyExercise_GPUiiiiiiiffffffPfS_S_S__param_10,
	.param .f32 _Z23Check_EarlyExercise_GPUiiiiiiiffffffPfS_S_S__param_11,
	.param .f32 _Z23Check_EarlyExercise_GPUiiiiiiiffffffPfS_S_S__param_12,
	.param .u64 .ptr .align 1 _Z23Check_EarlyExercise_GPUiiiiiiiffffffPfS_S_S__param_13,
	.param .u64 .ptr .align 1 _Z23Check_EarlyExercise_GPUiiiiiiiffffffPfS_S_S__param_14,
	.param .u64 .ptr .align 1 _Z23Check_EarlyExercise_GPUiiiiiiiffffffPfS_S_S__param_15,
	.param .u64 .ptr .align 1 _Z23Check_EarlyExercise_GPUiiiiiiiffffffPfS_S_S__param_16
)
{
	.reg .pred 	%p<33>;
	.reg .b32 	%r<124>;
	.reg .b32 	%f<163>;
	.reg .b64 	%rd<41>;
	.reg .b64 	%fd<39>;

	ld.param.u32 	%r48, [_Z23Check_EarlyExercise_GPUiiiiiiiffffffPfS_S_S__param_0];
	ld.param.u32 	%r49, [_Z23Check_EarlyExercise_GPUiiiiiiiffffffPfS_S_S__param_1];
	ld.param.u32 	%r53, [_Z23Check_EarlyExercise_GPUiiiiiiiffffffPfS_S_S__param_2];
	ld.param.u32 	%r50, [_Z23Check_EarlyExercise_GPUiiiiiiiffffffPfS_S_S__param_3];
	ld.param.u32 	%r54, [_Z23Check_EarlyExercise_GPUiiiiiiiffffffPfS_S_S__param_4];
	ld.param.f32 	%f8, [_Z23Check_EarlyExercise_GPUiiiiiiiffffffPfS_S_S__param_8];
	ld.param.f32 	%f9, [_Z23Check_EarlyExercise_GPUiiiiiiiffffffPfS_S_S__param_9];
	ld.param.f32 	%f10, [_Z23Check_EarlyExercise_GPUiiiiiiiffffffPfS_S_S__param_10];
	ld.param.u64 	%rd18, [_Z23Check_EarlyExercise_GPUiiiiiiiffffffPfS_S_S__param_13];
	ld.param.u64 	%rd19, [_Z23Check_EarlyExercise_GPUiiiiiiiffffffPfS_S_S__param_14];
	ld.param.u64 	%rd20, [_Z23Check_EarlyExercise_GPUiiiiiiiffffffPfS_S_S__param_15];
	ld.param.u64 	%rd21, [_Z23Check_EarlyExercise_GPUiiiiiiiffffffPfS_S_S__param_16];
	cvta.to.global.u64 	%rd1, %rd21;
	cvta.to.global.u64 	%rd2, %rd20;
	cvta.to.global.u64 	%rd3, %rd19;
	cvta.to.global.u64 	%rd4, %rd18;
	mov.u32 	%r55, %ctaid.x;
	mov.u32 	%r56, %ntid.x;
	mul.lo.s32 	%r1, %r55, %r56;
	mov.u32 	%r2, %tid.x;
	add.s32 	%r3, %r1, %r2;
	mov.u32 	%r57, %ctaid.y;
	mov.u32 	%r58, %ntid.y;
	mul.lo.s32 	%r4, %r57, %r58;
	mov.u32 	%r5, %tid.y;
	add.s32 	%r59, %r4, %r5;
	sub.s32 	%r60, %r53, %r49;
	add.s32 	%r61, %r60, 1;
	setp.ge.s32 	%p5, %r3, %r61;
	sub.s32 	%r62, %r54, %r50;
	add.s32 	%r64, %r62, 1;
	setp.ge.s32 	%p6, %r59, %r64;
	or.pred  	%p7, %p5, %p6;
	@%p7 bra 	$L__BB4_34;
	ld.param.u32 	%r108, [_Z23Check_EarlyExercise_GPUiiiiiiiffffffPfS_S_S__param_6];
	add.s32 	%r7, %r50, %r59;
	add.s32 	%r8, %r49, %r3;
	setp.eq.s32 	%p8, %r108, 2;
	@%p8 bra 	$L__BB4_8;
	setp.lt.s32 	%p9, %r48, 0;
	@%p9 bra 	$L__BB4_34;
	ld.param.u32 	%r106, [_Z23Check_EarlyExercise_GPUiiiiiiiffffffPfS_S_S__param_5];
	add.s32 	%r9, %r48, 1;
	mul.wide.s32 	%rd22, %r8, 4;
	add.s64 	%rd5, %rd3, %rd22;
	mul.wide.s32 	%rd23, %r7, 4;
	add.s64 	%rd6, %rd2, %rd23;
	cvt.rn.f64.s32 	%fd1, %r106;
	setp.eq.s32 	%p11, %r48, 0;
	mov.b32 	%r123, 0;
	mov.pred 	%p32, 0;
	@%p11 bra 	$L__BB4_31;
	add.s32 	%r118, %r48, -1;
	add.s32 	%r67, %r5, %r50;
	add.s32 	%r68, %r67, %r4;
	add.s32 	%r69, %r2, %r49;
	add.s32 	%r70, %r69, %r1;
	mad.lo.s32 	%r71, %r118, %r9, %r70;
	mad.lo.s32 	%r117, %r71, %r9, %r68;
	shl.b32 	%r72, %r48, 1;
	xor.b32  	%r73, %r72, -2;
	mul.lo.s32 	%r12, %r73, %r9;
	mad.lo.s32 	%r74, %r48, %r9, %r70;
	mad.lo.s32 	%r116, %r74, %r9, %r68;
	and.b32  	%r75, %r9, -2;
	neg.s32 	%r115, %r75;
	mov.b32 	%r120, 0;
$L__BB4_5:
	setp.gt.s32 	%p12, %r120, 49;
	@%p12 bra 	$L__BB4_25;
	ld.param.f32 	%f157, [_Z23Check_EarlyExercise_GPUiiiiiiiffffffPfS_S_S__param_12];
	ld.param.f32 	%f151, [_Z23Check_EarlyExercise_GPUiiiiiiiffffffPfS_S_S__param_11];
	ld.param.f32 	%f145, [_Z23Check_EarlyExercise_GPUiiiiiiiffffffPfS_S_S__param_7];
	add.s32 	%r76, %r118, 1;
	mul.wide.u32 	%rd24, %r76, 4;
	add.s64 	%rd25, %rd4, %rd24;
	ld.global.f32 	%f13, [%rd25];
	fma.rn.f32 	%f14, %f9, %f13, %f8;
	ld.global.f32 	%f15, [%rd5];
	fma.rn.f32 	%f16, %f10, %f15, %f14;
	ld.global.f32 	%f17, [%rd6];
	fma.rn.f32 	%f18, %f151, %f17, %f16;
	fma.rn.f32 	%f19, %f18, 0f3BBB989D, 0f3F000000;
	cvt.sat.f32.f32 	%f20, %f19;
	mov.f32 	%f21, 0f4B400001;
	mov.f32 	%f22, 0f437C0000;
	fma.rm.f32 	%f23, %f20, %f22, %f21;
	add.f32 	%f24, %f23, 0fCB40007F;
	neg.f32 	%f25, %f24;
	fma.rn.f32 	%f26, %f18, 0f3FB8AA3B, %f25;
	fma.rn.f32 	%f27, %f18, 0f32A57060, %f26;
	mov.b32 	%r77, %f23;
	shl.b32 	%r78, %r77, 23;
	mov.b32 	%f28, %r78;
	ex2.approx.ftz.f32 	%f29, %f27;
	mul.f32 	%f30, %f29, %f28;
	cvt.f64.f32 	%fd3, %f30;
	add.f64 	%fd4, %fd3, 0dBFF0000000000000;
	mul.f64 	%fd5, %fd4, 0d4076800000000000;
	div.rn.f64 	%fd6, %fd5, %fd1;
	cvt.rn.f32.f64 	%f31, %fd6;
	add.f32 	%f32, %f157, %f31;
	sub.f32 	%f33, %f32, %f145;
	cvt.f64.f32 	%fd7, %f33;
	max.f64 	%fd8, %fd7, 0d0000000000000000;
	cvt.rn.f32.f64 	%f3, %fd8;
	mul.wide.s32 	%rd26, %r116, 4;
	add.s64 	%rd14, %rd1, %rd26;
	ld.global.f32 	%f34, [%rd14];
	setp.geu.f32 	%p13, %f34, %f3;
	@%p13 bra 	$L__BB4_24;
	st.global.f32 	[%rd14], %f3;
	bra.uni 	$L__BB4_25;
$L__BB4_8:
	setp.lt.s32 	%p20, %r48, 0;
	@%p20 bra 	$L__BB4_34;
	ld.param.u32 	%r107, [_Z23Check_EarlyExercise_GPUiiiiiiiffffffPfS_S_S__param_5];
	add.s32 	%r15, %r48, 1;
	mul.wide.s32 	%rd33, %r8, 4;
	add.s64 	%rd7, %rd3, %rd33;
	mul.wide.s32 	%rd34, %r7, 4;
	add.s64 	%rd8, %rd2, %rd34;
	cvt.rn.f64.s32 	%fd2, %r107;
	setp.eq.s32 	%p22, %r48, 0;
	mov.b32 	%r122, 0;
	mov.pred 	%p31, 0;
	@%p22 bra 	$L__BB4_21;
	and.b32  	%r122, %r15, -2;
	neg.s32 	%r111, %r122;
	add.s32 	%r89, %r5, %r50;
	add.s32 	%r90, %r89, %r4;
	add.s32 	%r91, %r2, %r49;
	add.s32 	%r92, %r91, %r48;
	add.s32 	%r93, %r92, %r1;
	mad.lo.s32 	%r94, %r15, %r93, %r15;
	add.s32 	%r110, %r90, %r94;
	shl.b32 	%r95, %r48, 1;
	add.s32 	%r96, %r95, 2;
	mul.lo.s32 	%r18, %r96, %r15;
	add.s64 	%rd40, %rd4, 4;
	mad.lo.s32 	%r109, %r8, %r15, %r90;
	mov.b32 	%r113, 0;
$L__BB4_11:
	setp.gt.s32 	%p23, %r113, 49;
	@%p23 bra 	$L__BB4_15;
	ld.param.f32 	%f160, [_Z23Check_EarlyExercise_GPUiiiiiiiffffffPfS_S_S__param_12];
	ld.param.f32 	%f154, [_Z23Check_EarlyExercise_GPUiiiiiiiffffffPfS_S_S__param_11];
	ld.param.f32 	%f148, [_Z23Check_EarlyExercise_GPUiiiiiiiffffffPfS_S_S__param_7];
	ld.global.f32 	%f79, [%rd40+-4];
	fma.rn.f32 	%f80, %f9, %f79, %f8;
	ld.global.f32 	%f81, [%rd7];
	fma.rn.f32 	%f82, %f10, %f81, %f80;
	ld.global.f32 	%f83, [%rd8];
	fma.rn.f32 	%f84, %f154, %f83, %f82;
	fma.rn.f32 	%f85, %f84, 0f3BBB989D, 0f3F000000;
	cvt.sat.f32.f32 	%f86, %f85;
	mov.f32 	%f87, 0f4B400001;
	mov.f32 	%f88, 0f437C0000;
	fma.rm.f32 	%f89, %f86, %f88, %f87;
	add.f32 	%f90, %f89, 0fCB40007F;
	neg.f32 	%f91, %f90;
	fma.rn.f32 	%f92, %f84, 0f3FB8AA3B, %f91;
	fma.rn.f32 	%f93, %f84, 0f32A57060, %f92;
	mov.b32 	%r97, %f89;
	shl.b32 	%r98, %r97, 23;
	mov.b32 	%f94, %r98;
	ex2.approx.ftz.f32 	%f95, %f93;
	mul.f32 	%f96, %f95, %f94;
	cvt.f64.f32 	%fd21, %f96;
	add.f64 	%fd22, %fd21, 0dBFF0000000000000;
	mul.f64 	%fd23, %fd22, 0d4076800000000000;
	div.rn.f64 	%fd24, %fd23, %fd2;
	cvt.rn.f32.f64 	%f97, %fd24;
	add.f32 	%f98, %f160, %f97;
	sub.f32 	%f99, %f148, %f98;
	cvt.f64.f32 	%fd25, %f99;
	max.f64 	%fd26, %fd25, 0d0000000000000000;
	cvt.rn.f32.f64 	%f1, %fd26;
	mul.wide.s32 	%rd35, %r109, 4;
	add.s64 	%rd11, %rd1, %rd35;
	ld.global.f32 	%f100, [%rd11];
	setp.geu.f32 	%p24, %f100, %f1;
	@%p24 bra 	$L__BB4_14;
	st.global.f32 	[%rd11], %f1;
	bra.uni 	$L__BB4_15;
$L__BB4_14:
	add.s32 	%r113, %r113, 1;
$L__BB4_15:
	setp.gt.s32 	%p25, %r113, 49;
	@%p25 bra 	$L__BB4_19;
	ld.param.f32 	%f161, [_Z23Check_EarlyExercise_GPUiiiiiiiffffffPfS_S_S__param_12];
	ld.param.f32 	%f155, [_Z23Check_EarlyExercise_GPUiiiiiiiffffffPfS_S_S__param_11];
	ld.param.f32 	%f149, [_Z23Check_EarlyExercise_GPUiiiiiiiffffffPfS_S_S__param_7];
	ld.global.f32 	%f101, [%rd40];
	fma.rn.f32 	%f102, %f9, %f101, %f8;
	ld.global.f32 	%f103, [%rd7];
	fma.rn.f32 	%f104, %f10, %f103, %f102;
	ld.global.f32 	%f105, [%rd8];
	fma.rn.f32 	%f106, %f155, %f105, %f104;
	fma.rn.f32 	%f107, %f106, 0f3BBB989D, 0f3F000000;
	cvt.sat.f32.f32 	%f108, %f107;
	mov.f32 	%f109, 0f4B400001;
	mov.f32 	%f110, 0f437C0000;
	fma.rm.f32 	%f111, %f108, %f110, %f109;
	add.f32 	%f112, %f111, 0fCB40007F;
	neg.f32 	%f113, %f112;
	fma.rn.f32 	%f114, %f106, 0f3FB8AA3B, %f113;
	fma.rn.f32 	%f115, %f106, 0f32A57060, %f114;
	mov.b32 	%r99, %f111;
	shl.b32 	%r100, %r99, 23;
	mov.b32 	%f116, %r100;
	ex2.approx.ftz.f32 	%f117, %f115;
	mul.f32 	%f118, %f117, %f116;
	cvt.f64.f32 	%fd27, %f118;
	add.f64 	%fd28, %fd27, 0dBFF0000000000000;
	mul.f64 	%fd29, %fd28, 0d4076800000000000;
	div.rn.f64 	%fd30, %fd29, %fd2;
	cvt.rn.f32.f64 	%f119, %fd30;
	add.f32 	%f120, %f161, %f119;
	sub.f32 	%f121, %f149, %f120;
	cvt.f64.f32 	%fd31, %f121;
	max.f64 	%fd32, %fd31, 0d0000000000000000;
	cvt.rn.f32.f64 	%f2, %fd32;
	mul.wide.s32 	%rd36, %r110, 4;
	add.s64 	%rd12, %rd1, %rd36;
	ld.global.f32 	%f122, [%rd12];
	setp.lt.f32 	%p26, %f122, %f2;
	@%p26 bra 	$L__BB4_18;
	add.s32 	%r113, %r113, 1;
	bra.uni 	$L__BB4_19;
$L__BB4_18:
	st.global.f32 	[%rd12], %f2;
$L__BB4_19:
	add.s32 	%r111, %r111, 2;
	add.s32 	%r110, %r110, %r18;
	add.s64 	%rd40, %rd40, 8;
	add.s32 	%r109, %r109, %r18;
	setp.eq.s32 	%p27, %r111, 0;
	@%p27 bra 	$L__BB4_20;
	bra.uni 	$L__BB4_11;
$L__BB4_20:
	setp.gt.s32 	%p31, %r113, 49;
$L__BB4_21:
	and.b32  	%r101, %r48, 1;
	setp.eq.b32 	%p28, %r101, 1;
	or.pred  	%p29, %p28, %p31;
	@%p29 bra 	$L__BB4_34;
	ld.param.f32 	%f162, [_Z23Check_EarlyExercise_GPUiiiiiiiffffffPfS_S_S__param_12];
	ld.param.f32 	%f156, [_Z23Check_EarlyExercise_GPUiiiiiiiffffffPfS_S_S__param_11];
	ld.param.f32 	%f150, [_Z23Check_EarlyExercise_GPUiiiiiiiffffffPfS_S_S__param_7];
	mad.lo.s32 	%r102, %r122, %r15, %r8;
	mad.lo.s32 	%r103, %r102, %r15, %r7;
	mul.wide.u32 	%rd37, %r122, 4;
	add.s64 	%rd38, %rd4, %rd37;
	ld.global.f32 	%f123, [%rd38];
	fma.rn.f32 	%f124, %f9, %f123, %f8;
	ld.global.f32 	%f125, [%rd7];
	fma.rn.f32 	%f126, %f10, %f125, %f124;
	ld.global.f32 	%f127, [%rd8];
	fma.rn.f32 	%f128, %f156, %f127, %f126;
	fma.rn.f32 	%f129, %f128, 0f3BBB989D, 0f3F000000;
	cvt.sat.f32.f32 	%f130, %f129;
	mov.f32 	%f131, 0f4B400001;
	mov.f32 	%f132, 0f437C0000;
	fma.rm.f32 	%f133, %f130, %f132, %f131;
	add.f32 	%f134, %f133, 0fCB40007F;
	neg.f32 	%f135, %f134;
	fma.rn.f32 	%f136, %f128, 0f3FB8AA3B, %f135;
	fma.rn.f32 	%f137, %f128, 0f32A57060, %f136;
	mov.b32 	%r104, %f133;
	shl.b32 	%r105, %r104, 23;
	mov.b32 	%f138, %r105;
	ex2.approx.ftz.f32 	%f139, %f137;
	mul.f32 	%f140, %f139, %f138;
	cvt.f64.f32 	%fd33, %f140;
	add.f64 	%fd34, %fd33, 0dBFF0000000000000;
	mul.f64 	%fd35, %fd34, 0d4076800000000000;
	div.rn.f64 	%fd36, %fd35, %fd2;
	cvt.rn.f32.f64 	%f141, %fd36;
	add.f32 	%f142, %f162, %f141;
	sub.f32 	%f143, %f150, %f142;
	cvt.f64.f32 	%fd37, %f143;
	max.f64 	%fd38, %fd37, 0d0000000000000000;
	cvt.rn.f32.f64 	%f5, %fd38;
	mul.wide.s32 	%rd39, %r103, 4;
	add.s64 	%rd16, %rd1, %rd39;
	ld.global.f32 	%f144, [%rd16];
	setp.geu.f32 	%p30, %f144, %f5;
	@%p30 bra 	$L__BB4_34;
	st.global.f32 	[%rd16], %f5;
	bra.uni 	$L__BB4_34;
$L__BB4_24:
	add.s32 	%r120, %r120, 1;
$L__BB4_25:
	setp.gt.s32 	%p14, %r120, 49;
	@%p14 bra 	$L__BB4_29;
	ld.param.f32 	%f158, [_Z23Check_EarlyExercise_GPUiiiiiiiffffffPfS_S_S__param_12];
	ld.param.f32 	%f152, [_Z23Check_EarlyExercise_GPUiiiiiiiffffffPfS_S_S__param_11];
	ld.param.f32 	%f146, [_Z23Check_EarlyExercise_GPUiiiiiiiffffffPfS_S_S__param_7];
	mul.wide.u32 	%rd27, %r118, 4;
	add.s64 	%rd28, %rd4, %rd27;
	ld.global.f32 	%f35, [%rd28];
	fma.rn.f32 	%f36, %f9, %f35, %f8;
	ld.global.f32 	%f37, [%rd5];
	fma.rn.f32 	%f38, %f10, %f37, %f36;
	ld.global.f32 	%f39, [%rd6];
	fma.rn.f32 	%f40, %f152, %f39, %f38;
	fma.rn.f32 	%f41, %f40, 0f3BBB989D, 0f3F000000;
	cvt.sat.f32.f32 	%f42, %f41;
	mov.f32 	%f43, 0f4B400001;
	mov.f32 	%f44, 0f437C0000;
	fma.rm.f32 	%f45, %f42, %f44, %f43;
	add.f32 	%f46, %f45, 0fCB40007F;
	neg.f32 	%f47, %f46;
	fma.rn.f32 	%f48, %f40, 0f3FB8AA3B, %f47;
	fma.rn.f32 	%f49, %f40, 0f32A57060, %f48;
	mov.b32 	%r79, %f45;
	shl.b32 	%r80, %r79, 23;
	mov.b32 	%f50, %r80;
	ex2.approx.ftz.f32 	%f51, %f49;
	mul.f32 	%f52, %f51, %f50;
	cvt.f64.f32 	%fd9, %f52;
	add.f64 	%fd10, %fd9, 0dBFF0000000000000;
	mul.f64 	%fd11, %fd10, 0d4076800000000000;
	div.rn.f64 	%fd12, %fd11, %fd1;
	cvt.rn.f32.f64 	%f53, %fd12;
	add.f32 	%f54, %f158, %f53;
	sub.f32 	%f55, %f54, %f146;
	cvt.f64.f32 	%fd13, %f55;
	max.f64 	%fd14, %fd13, 0d0000000000000000;
	cvt.rn.f32.f64 	%f4, %fd14;
	mul.wide.s32 	%rd29, %r117, 4;
	add.s64 	%rd15, %rd1, %rd29;
	ld.global.f32 	%f56, [%rd15];
	setp.lt.f32 	%p15, %f56, %f4;
	@%p15 bra 	$L__BB4_28;
	add.s32 	%r120, %r120, 1;
	bra.uni 	$L__BB4_29;
$L__BB4_28:
	st.global.f32 	[%rd15], %f4;
$L__BB4_29:
	add.s32 	%r118, %r118, -2;
	add.s32 	%r117, %r117, %r12;
	add.s32 	%r116, %r116, %r12;
	add.s32 	%r115, %r115, 2;
	setp.eq.s32 	%p16, %r115, 0;
	@%p16 bra 	$L__BB4_30;
	bra.uni 	$L__BB4_5;
$L__BB4_30:
	setp.gt.s32 	%p32, %r120, 49;
	add.s32 	%r123, %r118, 1;
$L__BB4_31:
	and.b32  	%r81, %r48, 1;
	setp.eq.b32 	%p17, %r81, 1;
	or.pred  	%p18, %p17, %p32;
	@%p18 bra 	$L__BB4_34;
	ld.param.f32 	%f159, [_Z23Check_EarlyExercise_GPUiiiiiiiffffffPfS_S_S__param_12];
	ld.param.f32 	%f153, [_Z23Check_EarlyExercise_GPUiiiiiiiffffffPfS_S_S__param_11];
	ld.param.f32 	%f147, [_Z23Check_EarlyExercise_GPUiiiiiiiffffffPfS_S_S__param_7];
	mad.lo.s32 	%r82, %r123, %r9, %r8;
	mad.lo.s32 	%r83, %r82, %r9, %r7;
	mul.wide.u32 	%rd30, %r123, 4;
	add.s64 	%rd31, %rd4, %rd30;
	ld.global.f32 	%f57, [%rd31];
	fma.rn.f32 	%f58, %f9, %f57, %f8;
	ld.global.f32 	%f59, [%rd5];
	fma.rn.f32 	%f60, %f10, %f59, %f58;
	ld.global.f32 	%f61, [%rd6];
	fma.rn.f32 	%f62, %f153, %f61, %f60;
	fma.rn.f32 	%f63, %f62, 0f3BBB989D, 0f3F000000;
	cvt.sat.f32.f32 	%f64, %f63;
	mov.f32 	%f65, 0f4B400001;
	mov.f32 	%f66, 0f437C0000;
	fma.rm.f32 	%f67, %f64, %f66, %f65;
	add.f32 	%f68, %f67, 0fCB40007F;
	neg.f32 	%f69, %f68;
	fma.rn.f32 	%f70, %f62, 0f3FB8AA3B, %f69;
	fma.rn.f32 	%f71, %f62, 0f32A57060, %f70;
	mov.b32 	%r84, %f67;
	shl.b32 	%r85, %r84, 23;
	mov.b32 	%f72, %r85;
	ex2.approx.ftz.f32 	%f73, %f71;
	mul.f32 	%f74, %f73, %f72;
	cvt.f64.f32 	%fd15, %f74;
	add.f64 	%fd16, %fd15, 0dBFF0000000000000;
	mul.f64 	%fd17, %fd16, 0d4076800000000000;
	div.rn.f64 	%fd18, %fd17, %fd1;
	cvt.rn.f32.f64 	%f75, %fd18;
	add.f32 	%f76, %f159, %f75;
	sub.f32 	%f77, %f76, %f147;
	cvt.f64.f32 	%fd19, %f77;
	max.f64 	%fd20, %fd19, 0d0000000000000000;
	cvt.rn.f32.f64 	%f6, %fd20;
	mul.wide.s32 	%rd32, %r83, 4;
	add.s64 	%rd17, %rd1, %rd32;
	ld.global.f32 	%f78, [%rd17];
	setp.geu.f32 	%p19, %f78, %f6;
	@%p19 bra 	$L__BB4_34;
	st.global.f32 	[%rd17], %f6;
$L__BB4_34:
	ret;

}
	// .globl	_Z24Check_EarlyExercise2_GPUiiiiiiiffffffPfS_S_S_
.visible .entry _Z24Check_EarlyExercise2_GPUiiiiiiiffffffPfS_S_S_(
	.param .u32 _Z24Check_EarlyExercise2_GPUiiiiiiiffffffPfS_S_S__param_0,
	.param .u32 _Z24Check_EarlyExercise2_GPUiiiiiiiffffffPfS_S_S__param_1,
	.param .u32 _Z24Check_EarlyExercise2_GPUiiiiiiiffffffPfS_S_S__param_2,
	.param .u32 _Z24Check_EarlyExercise2_GPUiiiiiiiffffffPfS_S_S__param_3,
	.param .u32 _Z24Check_EarlyExercise2_GPUiiiiiiiffffffPfS_S_S__param_4,
	.param .u32 _Z24Check_EarlyExercise2_GPUiiiiiiiffffffPfS_S_S__param_5,
	.param .u32 _Z24Check_EarlyExercise2_GPUiiiiiiiffffffPfS_S_S__param_6,
	.param .f32 _Z24Check_EarlyExercise2_GPUiiiiiiiffffffPfS_S_S__param_7,
	.param .f32 _Z24Check_EarlyExercise2_GPUiiiiiiiffffffPfS_S_S__param_8,
	.param .f32 _Z24Check_EarlyExercise2_GPUiiiiiiiffffffPfS_S_S__param_9,
	.param .f32 _Z24Check_EarlyExercise2_GPUiiiiiiiffffffPfS_S_S__param_10,
	.param .f32 _Z24Check_EarlyExercise2_GPUiiiiiiiffffffPfS_S_S__param_11,
	.param .f32 _Z24Check_EarlyExercise2_GPUiiiiiiiffffffPfS_S_S__param_12,
	.param .u64 .ptr .align 1 _Z24Check_EarlyExercise2_GPUiiiiiiiffffffPfS_S_S__param_13,
	.param .u64 .ptr .align 1 _Z24Check_EarlyExercise2_GPUiiiiiiiffffffPfS_S_S__param_14,
	.param .u64 .ptr .align 1 _Z24Check_EarlyExercise2_GPUiiiiiiiffffffPfS_S_S__param_15,
	.param .u64 .ptr .align 1 _Z24Check_EarlyExercise2_GPUiiiiiiiffffffPfS_S_S__param_16
)
{
	.reg .pred 	%p<8>;
	.reg .b32 	%r<42>;
	.reg .b32 	%f<53>;
	.reg .b64 	%rd<25>;
	.reg .b64 	%fd<15>;

	ld.param.u32 	%r6, [_Z24Check_EarlyExercise2_GPUiiiiiiiffffffPfS_S_S__param_0];
	ld.param.u32 	%r7, [_Z24Check_EarlyExercise2_GPUiiiiiiiffffffPfS_S_S__param_1];
	ld.param.u32 	%r12, [_Z24Check_EarlyExercise2_GPUiiiiiiiffffffPfS_S_S__param_2];
	ld.param.u32 	%r8, [_Z24Check_EarlyExercise2_GPUiiiiiiiffffffPfS_S_S__param_3];
	ld.param.u32 	%r10, [_Z24Check_EarlyExercise2_GPUiiiiiiiffffffPfS_S_S__param_5];
	ld.param.f32 	%f3, [_Z24Check_EarlyExercise2_GPUiiiiiiiffffffPfS_S_S__param_7];
	ld.param.f32 	%f4, [_Z24Check_EarlyExercise2_GPUiiiiiiiffffffPfS_S_S__param_8];
	ld.param.f32 	%f5, [_Z24Check_EarlyExercise2_GPUiiiiiiiffffffPfS_S_S__param_9];
	ld.param.f32 	%f6, [_Z24Check_EarlyExercise2_GPUiiiiiiiffffffPfS_S_S__param_10];
	ld.param.f32 	%f7, [_Z24Check_EarlyExercise2_GPUiiiiiiiffffffPfS_S_S__param_11];
	ld.param.f32 	%f8, [_Z24Check_EarlyExercise2_GPUiiiiiiiffffffPfS_S_S__param_12];
	ld.param.u64 	%rd7, [_Z24Check_EarlyExercise2_GPUiiiiiiiffffffPfS_S_S__param_13];
	ld.param.u64 	%rd8, [_Z24Check_EarlyExercise2_GPUiiiiiiiffffffPfS_S_S__param_14];
	ld.param.u64 	%rd9, [_Z24Check_EarlyExercise2_GPUiiiiiiiffffffPfS_S_S__param_15];
	ld.param.u64 	%rd10, [_Z24Check_EarlyExercise2_GPUiiiiiiiffffffPfS_S_S__param_16];
	cvta.to.global.u64 	%rd1, %rd10;
	cvta.to.global.u64 	%rd2, %rd9;
	cvta.to.global.u64 	%rd3, %rd8;
	cvta.to.global.u64 	%rd4, %rd7;
	mov.u32 	%r13, %ctaid.x;
	mov.u32 	%r14, %ntid.x;
	mov.u32 	%r15, %tid.x;
	mad.lo.s32 	%r1, %r13, %r14, %r15;
	mov.u32 	%r16, %ctaid.y;
	mov.u32 	%r17, %ntid.y;
	mov.u32 	%r18, %tid.y;
	mad.lo.s32 	%r19, %r16, %r17, %r18;
	mov.u32 	%r20, %ctaid.z;
	mov.u32 	%r21, %ntid.z;
	mov.u32 	%r22, %tid.z;
	mad.lo.s32 	%r3, %r20, %r21, %r22;
	setp.ge.s32 	%p1, %r1, %r6;
	sub.s32 	%r23, %r12, %r7;
	add.s32 	%r25, %r23, 1;
	setp.ge.s32 	%p2, %r19, %r25;
	or.pred  	%p3, %p1, %p2;
	@%p3 bra 	$L__BB5_7;
	ld.param.u32 	%r40, [_Z24Check_EarlyExercise2_GPUiiiiiiiffffffPfS_S_S__param_4];
	sub.s32 	%r26, %r40, %r8;
	add.s32 	%r27, %r26, 1;
	setp.ge.s32 	%p4, %r3, %r27;
	@%p4 bra 	$L__BB5_7;
	ld.param.u32 	%r41, [_Z24Check_EarlyExercise2_GPUiiiiiiiffffffPfS_S_S__param_6];
	add.s32 	%r4, %r8, %r3;
	add.s32 	%r5, %r7, %r19;
	setp.ne.s32 	%p5, %r41, 2;
	@%p5 bra 	$L__BB5_5;
	mad.lo.s32 	%r34, %r1, %r6, %r1;
	add.s32 	%r35, %r34, %r5;
	mad.lo.s32 	%r36, %r35, %r6, %r35;
	add.s32 	%r37, %r36, %r4;
	mul.wide.s32 	%rd18, %r1, 4;
	add.s64 	%rd19, %rd4, %rd18;
	ld.global.f32 	%f31, [%rd19];
	fma.rn.f32 	%f32, %f5, %f31, %f4;
	mul.wide.s32 	%rd20, %r5, 4;
	add.s64 	%rd21, %rd3, %rd20;
	ld.global.f32 	%f33, [%rd21];
	fma.rn.f32 	%f34, %f6, %f33, %f32;
	mul.wide.s32 	%rd22, %r4, 4;
	add.s64 	%rd23, %rd2, %rd22;
	ld.global.f32 	%f35, [%rd23];
	fma.rn.f32 	%f36, %f7, %f35, %f34;
	fma.rn.f32 	%f37, %f36, 0f3BBB989D, 0f3F000000;
	cvt.sat.f32.f32 	%f38, %f37;
	mov.f32 	%f39, 0f4B400001;
	mov.f32 	%f40, 0f437C0000;
	fma.rm.f32 	%f41, %f38, %f40, %f39;
	add.f32 	%f42, %f41, 0fCB40007F;
	neg.f32 	%f43, %f42;
	fma.rn.f32 	%f44, %f36, 0f3FB8AA3B, %f43;
	fma.rn.f32 	%f45, %f36, 0f32A57060, %f44;
	mov.b32 	%r38, %f41;
	shl.b32 	%r39, %r38, 23;
	mov.b32 	%f46, %r39;
	ex2.approx.ftz.f32 	%f47, %f45;
	mul.f32 	%f48, %f47, %f46;
	cvt.f64.f32 	%fd8, %f48;
	add.f64 	%fd9, %fd8, 0dBFF0000000000000;
	mul.f64 	%fd10, %fd9, 0d4076800000000000;
	cvt.rn.f64.s32 	%fd11, %r10;
	div.rn.f64 	%fd12, %fd10, %fd11;
	cvt.rn.f32.f64 	%f49, %fd12;
	add.f32 	%f50, %f8, %f49;
	sub.f32 	%f51, %f3, %f50;
	cvt.f64.f32 	%fd13, %f51;
	max.f64 	%fd14, %fd13, 0d0000000000000000;
	cvt.rn.f32.f64 	%f1, %fd14;
	mul.wide.s32 	%rd24, %r37, 4;
	add.s64 	%rd5, %rd1, %rd24;
	ld.global.f32 	%f52, [%rd5];
	setp.geu.f32 	%p7, %f52, %f1;
	@%p7 bra 	$L__BB5_7;
	st.global.f32 	[%rd5], %f1;
	bra.uni 	$L__BB5_7;
$L__BB5_5:
	mad.lo.s32 	%r28, %r1, %r6, %r1;
	add.s32 	%r29, %r28, %r5;
	mad.lo.s32 	%r30, %r29, %r6, %r29;
	add.s32 	%r31, %r30, %r4;
	mul.wide.s32 	%rd11, %r1, 4;
	add.s64 	%rd12, %rd4, %rd11;
	ld.global.f32 	%f9, [%rd12];
	fma.rn.f32 	%f10, %f5, %f9, %f4;
	mul.wide.s32 	%rd13, %r5, 4;
	add.s64 	%rd14, %rd3, %rd13;
	ld.global.f32 	%f11, [%rd14];
	fma.rn.f32 	%f12, %f6, %f11, %f10;
	mul.wide.s32 	%rd15, %r4, 4;
	add.s64 	%rd16, %rd2, %rd15;
	ld.global.f32 	%f13, [%rd16];
	fma.rn.f32 	%f14, %f7, %f13, %f12;
	fma.rn.f32 	%f15, %f14, 0f3BBB989D, 0f3F000000;
	cvt.sat.f32.f32 	%f16, %f15;
	mov.f32 	%f17, 0f4B400001;
	mov.f32 	%f18, 0f437C0000;
	fma.rm.f32 	%f19, %f16, %f18, %f17;
	add.f32 	%f20, %f19, 0fCB40007F;
	neg.f32 	%f21, %f20;
	fma.rn.f32 	%f22, %f14, 0f3FB8AA3B, %f21;
	fma.rn.f32 	%f23, %f14, 0f32A57060, %f22;
	mov.b32 	%r32, %f19;
	shl.b32 	%r33, %r32, 23;
	mov.b32 	%f24, %r33;
	ex2.approx.ftz.f32 	%f25, %f23;
	mul.f32 	%f26, %f25, %f24;
	cvt.f64.f32 	%fd1, %f26;
	add.f64 	%fd2, %fd1, 0dBFF0000000000000;
	mul.f64 	%fd3, %fd2, 0d4076800000000000;
	cvt.rn.f64.s32 	%fd4, %r10;
	div.rn.f64 	%fd5, %fd3, %fd4;
	cvt.rn.f32.f64 	%f27, %fd5;
	add.f32 	%f28, %f8, %f27;
	sub.f32 	%f29, %f28, %f3;
	cvt.f64.f32 	%fd6, %f29;
	max.f64 	%fd7, %fd6, 0d0000000000000000;
	cvt.rn.f32.f64 	%f2, %fd7;
	mul.wide.s32 	%rd17, %r31, 4;
	add.s64 	%rd6, %rd1, %rd17;
	ld.global.f32 	%f30, [%rd6];
	setp.geu.f32 	%p6, %f30, %f2;
	@%p6 bra 	$L__BB5_7;
	st.global.f32 	[%rd6], %f2;
$L__BB5_7:
	ret;

}


// ===== COMPILED SASS (sm_100) =====

	.target	sm_100

	.elftype	@"ET_EXEC"


//--------------------- .note.nv.tkinfo           --------------------------
	.section	.note.nv.tkinfo,"",@"SHT_NOTE"
	.sectionflags	@"SHF_NOTE_NV_TKINFO"
	.tkinfo
        /*0018*/ 	.word	0x00000002
        /*0030*/ 	.string	""
        /*0030*/ 	.string	"ptxas"
        /*0030*/ 	.string	"Cuda compilation tools, release 13.0, V13.0.88"
        /*0030*/ 	.string	"Build cuda_13.0.r13.0/compiler.36424714_0"
        /*0030*/ 	.string	"-arch sm_100 -m 64 "



//--------------------- .note.nv.cuinfo           --------------------------
	.section	.note.nv.cuinfo,"",@"SHT_NOTE"
	.sectionflags	@"SHF_NOTE_NV_CUINFO"
        /*0018*/ 	.short	0x0002
        /*001a*/ 	.short	0x0064
        /*001c*/ 	.short	0x0082
	.zero		2


//--------------------- .nv.info                  --------------------------
	.section	.nv.info,"",@"SHT_CUDA_INFO"
	.align	4


	//----- nvinfo : EIATTR_REGCOUNT
	.align		4
        /*0000*/ 	.byte	0x04, 0x2f
        /*0002*/ 	.short	(.L_1 - .L_0)
	.align		4
.L_0:
        /*0004*/ 	.word	index@(_Z19ExpirationValuesGPUiiiffffffPfS_S_S_)
        /*0008*/ 	.word	0x00000019


	//----- nvinfo : EIATTR_FRAME_SIZE
	.align		4
.L_1:
        /*000c*/ 	.byte	0x04, 0x11
        /*000e*/ 	.short	(.L_3 - .L_2)
	.align		4
.L_2:
        /*0010*/ 	.word	index@($__internal_4_$__cuda_sm20_div_rn_f64_full)
        /*0014*/ 	.word	0x00000000


	//----- nvinfo : EIATTR_FRAME_SIZE
	.align		4
.L_3:
        /*0018*/ 	.byte	0x04, 0x11
        /*001a*/ 	.short	(.L_5 - .L_4)
	.align		4
.L_4:
        /*001c*/ 	.word	index@(_Z19ExpirationValuesGPUiiiffffffPfS_S_S_)
        /*0020*/ 	.word	0x00000000


	//----- nvinfo : EIATTR_REGCOUNT
	.align		4
.L_5:
        /*0024*/ 	.byte	0x04, 0x2f
        /*0026*/ 	.short	(.L_7 - .L_6)
	.align		4
.L_6:
        /*0028*/ 	.word	index@(_Z21ExplicitSolution1_GPUiiiiiiiiiffPfS_S_fS_S_)
        /*002c*/ 	.word	0x00000012


	//----- nvinfo : EIATTR_FRAME_SIZE
	.align		4
.L_7:
        /*0030*/ 	.byte	0x04, 0x11
        /*0032*/ 	.short	(.L_9 - .L_8)
	.align		4
.L_8:
        /*0034*/ 	.word	index@(_Z21ExplicitSolution1_GPUiiiiiiiiiffPfS_S_fS_S_)
        /*0038*/ 	.word	0x00000000


	//----- nvinfo : EIATTR_REGCOUNT
	.align		4
.L_9:
        /*003c*/ 	.byte	0x04, 0x2f
        /*003e*/ 	.short	(.L_11 - .L_10)
	.align		4
.L_10:
        /*0040*/ 	.word	index@(_Z21ExplicitSolution2_GPUiiiiiiiiifffPfS_S_fS_S_)
        /*0044*/ 	.word	0x00000012


	//----- nvinfo : EIATTR_FRAME_SIZE
	.align		4
.L_11:
        /*0048*/ 	.byte	0x04, 0x11
        /*004a*/ 	.short	(.L_13 - .L_12)
	.align		4
.L_12:
        /*004c*/ 	.word	index@(_Z21ExplicitSolution2_GPUiiiiiiiiifffPfS_S_fS_S_)
        /*0050*/ 	.word	0x00000000


	//----- nvinfo : EIATTR_REGCOUNT
	.align		4
.L_13:
        /*0054*/ 	.byte	0x04, 0x2f
        /*0056*/ 	.short	(.L_15 - .L_14)
	.align		4
.L_14:
        /*0058*/ 	.word	index@(_Z20ImplicitSolution_GPUiiiiiffffPfS_S_fS_S_S_)
        /*005c*/ 	.word	0x00000028


	//----- nvinfo : EIATTR_FRAME_SIZE
	.align		4
.L_15:
        /*0060*/ 	.byte	0x04, 0x11
        /*0062*/ 	.short	(.L_17 - .L_16)
	.align		4
.L_16:
        /*0064*/ 	.word	index@($__internal_3_$__cuda_sm3x_div_rn_noftz_f32_slowpath)
        /*0068*/ 	.word	0x00000000


	//----- nvinfo : EIATTR_FRAME_SIZE
	.align		4
.L_17:
        /*006c*/ 	.byte	0x04, 0x11
        /*006e*/ 	.short	(.L_19 - .L_18)
	.align		4
.L_18:
        /*0070*/ 	.word	index@($__internal_2_$__cuda_sm20_div_rn_f64_full)
        /*0074*/ 	.word	0x00000000


	//----- nvinfo : EIATTR_FRAME_SIZE
	.align		4
.L_19:
        /*0078*/ 	.byte	0x04, 0x11
        /*007a*/ 	.short	(.L_21 - .L_20)
	.align		4
.L_20:
        /*007c*/ 	.word	index@(_Z20ImplicitSolution_GPUiiiiiffffPfS_S_fS_S_S_)
        /*0080*/ 	.word	0x00000000


	//----- nvinfo : EIATTR_REGCOUNT
	.align		4
.L_21:
        /*0084*/ 	.byte	0x04, 0x2f
        /*0086*/ 	.short	(.L_23 - .L_22)
	.align		4
.L_22:
        /*0088*/ 	.word	index@(_Z23Check_EarlyExercise_GPUiiiiiiiffffffPfS_S_S_)
        /*008c*/ 	.word	0x00000026


	//----- nvinfo : EIATTR_FRAME_SIZE
	.align		4
.L_23:
        /*0090*/ 	.byte	0x04, 0x11
        /*0092*/ 	.short	(.L_25 - .L_24)
	.align		4
.L_24:
        /*0094*/ 	.word	index@($__internal_1_$__cuda_sm20_div_rn_f64_full)
        /*0098*/ 	.word	0x00000000


	//----- nvinfo : EIATTR_FRAME_SIZE
	.align		4
.L_25:
        /*009c*/ 	.byte	0x04, 0x11
        /*009e*/ 	.short	(.L_27 - .L_26)
	.align		4
.L_26:
        /*00a0*/ 	.word	index@(_Z23Check_EarlyExercise_GPUiiiiiiiffffffPfS_S_S_)
        /*00a4*/ 	.word	0x00000000


	//----- nvinfo : EIATTR_REGCOUNT
	.align		4
.L_27:
        /*00a8*/ 	.byte	0x04, 0x2f
        /*00aa*/ 	.short	(.L_29 - .L_28)
	.align		4
.L_28:
        /*00ac*/ 	.word	index@(_Z24Check_EarlyExercise2_GPUiiiiiiiffffffPfS_S_S_)
        /*00b0*/ 	.word	0x00000019


	//----- nvinfo : EIATTR_FRAME_SIZE
	.align		4
.L_29:
        /*00b4*/ 	.byte	0x04, 0x11
        /*00b6*/ 	.short	(.L_31 - .L_30)
	.align		4
.L_30:
        /*00b8*/ 	.word	index@($__internal_0_$__cuda_sm20_div_rn_f64_full)
        /*00bc*/ 	.word	0x00000000


	//----- nvinfo : EIATTR_FRAME_SIZE
	.align		4
.L_31:
        /*00c0*/ 	.byte	0x04, 0x11
        /*00c2*/ 	.short	(.L_33 - .L_32)
	.align		4
.L_32:
        /*00c4*/ 	.word	index@(_Z24Check_EarlyExercise2_GPUiiiiiiiffffffPfS_S_S_)
        /*00c8*/ 	.word	0x00000000


	//----- nvinfo : EIATTR_MIN_STACK_SIZE
	.align		4
.L_33:
        /*00cc*/ 	.byte	0x04, 0x12
        /*00ce*/ 	.short	(.L_35 - .L_34)
	.align		4
.L_34:
        /*00d0*/ 	.word	index@(_Z24Check_EarlyExercise2_GPUiiiiiiiffffffPfS_S_S_)
        /*00d4*/ 	.word	0x00000000


	//----- nvinfo : EIATTR_MIN_STACK_SIZE
	.align		4
.L_35:
        /*00d8*/ 	.byte	0x04, 0x12
        /*00da*/ 	.short	(.L_37 - .L_36)
	.align		4
.L_36:
        /*00dc*/ 	.word	index@(_Z23Check_EarlyExercise_GPUiiiiiiiffffffPfS_S_S_)
        /*00e0*/ 	.word	0x00000000


	//----- nvinfo : EIATTR_MIN_STACK_SIZE
	.align		4
.L_37:
        /*00e4*/ 	.byte	0x04, 0x12
        /*00e6*/ 	.short	(.L_39 - .L_38)
	.align		4
.L_38:
        /*00e8*/ 	.word	index@(_Z20ImplicitSolution_GPUiiiiiffffPfS_S_fS_S_S_)
        /*00ec*/ 	.word	0x00000000


	//----- nvinfo : EIATTR_MIN_STACK_SIZE
	.align		4
.L_39:
        /*00f0*/ 	.byte	0x04, 0x12
        /*00f2*/ 	.short	(.L_41 - .L_40)
	.align		4
.L_40:
        /*00f4*/ 	.word	index@(_Z21ExplicitSolution2_GPUiiiiiiiiifffPfS_S_fS_S_)
        /*00f8*/ 	.word	0x00000000


	//----- nvinfo : EIATTR_MIN_STACK_SIZE
	.align		4
.L_41:
        /*00fc*/ 	.byte	0x04, 0x12
        /*00fe*/ 	.short	(.L_43 - .L_42)
	.align		4
.L_42:
        /*0100*/ 	.word	index@(_Z21ExplicitSolution1_GPUiiiiiiiiiffPfS_S_fS_S_)
        /*0104*/ 	.word	0x00000000


	//----- nvinfo : EIATTR_MIN_STACK_SIZE
	.align		4
.L_43:
        /*0108*/ 	.byte	0x04, 0x12
        /*010a*/ 	.short	(.L_45 - .L_44)
	.align		4
.L_44:
        /*010c*/ 	.word	index@(_Z19ExpirationValuesGPUiiiffffffPfS_S_S_)
        /*0110*/ 	.word	0x00000000
.L_45:


//--------------------- .nv.compat                --------------------------
	.section	.nv.compat,"",@"SHT_CUDA_COMPAT_INFO"
	.align	4
        /*0000*/ 	.byte	0x02, 0x09, 0x00, 0x00, 0x02, 0x02, 0x01, 0x00, 0x02, 0x05, 0x05, 0x00, 0x03, 0x07, 0x01, 0x01
        /*0010*/ 	.byte	0x02, 0x03, 0x00, 0x00, 0x02, 0x06, 0x01, 0x00, 0x04, 0x0b, 0x08, 0x00, 0x01, 0x00, 0x00, 0x00
        /*0020*/ 	.byte	0x00, 0x00, 0x00, 0x00


//--------------------- .nv.info._Z24Check_EarlyExercise2_GPUiiiiiiiffffffPfS_S_S_ --------------------------
	.section	.nv.info._Z24Check_EarlyExercise2_GPUiiiiiiiffffffPfS_S_S_,"",@"SHT_CUDA_INFO"
	.sectionflags	@""
	.align	4


	//----- nvinfo : EIATTR_CUDA_API_VERSION
	.align		4
        /*0000*/ 	.byte	0x04, 0x37
        /*0002*/ 	.short	(.L_47 - .L_46)
.L_46:
        /*0004*/ 	.word	0x00000082


	//----- nvinfo : EIATTR_KPARAM_INFO
	.align		4
.L_47:
        /*0008*/ 	.byte	0x04, 0x17
        /*000a*/ 	.short	(.L_49 - .L_48)
.L_48:
        /*000c*/ 	.word	0x00000000
        /*0010*/ 	.short	0x0010
        /*0012*/ 	.short	0x0050
        /*0014*/ 	.byte	0x00, 0xf5, 0x21, 0x00


	//----- nvinfo : EIATTR_KPARAM_INFO
	.align		4
.L_49:
        /*0018*/ 	.byte	0x04, 0x17
        /*001a*/ 	.short	(.L_51 - .L_50)
.L_50:
        /*001c*/ 	.word	0x00000000
        /*0020*/ 	.short	0x000f
        /*0022*/ 	.short	0x0048
        /*0024*/ 	.byte	0x00, 0xf5, 0x21, 0x00


	//----- nvinfo : EIATTR_KPARAM_INFO
	.align		4
.L_51:
        /*0028*/ 	.byte	0x04, 0x17
        /*002a*/ 	.short	(.L_53 - .L_52)
.L_52:
        /*002c*/ 	.word	0x00000000
        /*0030*/ 	.short	0x000e
        /*0032*/ 	.short	0x0040
        /*0034*/ 	.byte	0x00, 0xf5, 0x21, 0x00


	//----- nvinfo : EIATTR_KPARAM_INFO
	.align		4
.L_53:
        /*0038*/ 	.byte	0x04, 0x17
        /*003a*/ 	.short	(.L_55 - .L_54)
.L_54:
        /*003c*/ 	.word	0x00000000
        /*0040*/ 	.short	0x000d
        /*0042*/ 	.short	0x0038
        /*0044*/ 	.byte	0x00, 0xf5, 0x21, 0x00


	//----- nvinfo : EIATTR_KPARAM_INFO
	.align		4
.L_55:
        /*0048*/ 	.byte	0x04, 0x17
        /*004a*/ 	.short	(.L_57 - .L_56)
.L_56:
        /*004c*/ 	.word	0x00000000
        /*0050*/ 	.short	0x000c
        /*0052*/ 	.short	0x0030
        /*0054*/ 	.byte	0x00, 0xf0, 0x11, 0x00


	//----- nvinfo : EIATTR_KPARAM_INFO
	.align		4
.L_57:
        /*0058*/ 	.byte	0x04, 0x17
        /*005a*/ 	.short	(.L_59 - .L_58)
.L_58:
        /*005c*/ 	.word	0x00000000
        /*0060*/ 	.short	0x000b
        /*0062*/ 	.short	0x002c
        /*0064*/ 	.byte	0x00, 0xf0, 0x11, 0x00


	//----- nvinfo : EIATTR_KPARAM_INFO
	.align		4
.L_59:
        /*0068*/ 	.byte	0x04, 0x17
        /*006a*/ 	.short	(.L_61 - .L_60)
.L_60:
        /*006c*/ 	.word	0x00000000
        /*0070*/ 	.short	0x000a
        /*0072*/ 	.short	0x0028
        /*0074*/ 	.byte	0x00, 0xf0, 0x11, 0x00


	//----- nvinfo : EIATTR_KPARAM_INFO
	.align		4
.L_61:
        /*0078*/ 	.byte	0x04, 0x17
        /*007a*/ 	.short	(.L_63 - .L_62)
.L_62:
        /*007c*/ 	.word	0x00000000
        /*0080*/ 	.short	0x0009
        /*0082*/ 	.short	0x0024
        /*0084*/ 	.byte	0x00, 0xf0, 0x11, 0x00


	//----- nvinfo : EIATTR_KPARAM_INFO
	.align		4
.L_63:
        /*0088*/ 	.byte	0x04, 0x17
        /*008a*/ 	.short	(.L_65 - .L_64)
.L_64:
        /*008c*/ 	.word	0x00000000
        /*0090*/ 	.short	0x0008
        /*0092*/ 	.short	0x0020
        /*0094*/ 	.byte	0x00, 0xf0, 0x11, 0x00


	//----- nvinfo : EIATTR_KPARAM_INFO
	.align		4
.L_65:
        /*0098*/ 	.byte	0x04, 0x17
        /*009a*/ 	.short	(.L_67 - .L_66)
.L_66:
        /*009c*/ 	.word	0x00000000
        /*00a0*/ 	.short	0x0007
        /*00a2*/ 	.short	0x001c
        /*00a4*/ 	.byte	0x00, 0xf0, 0x11, 0x00


	//----- nvinfo : EIATTR_KPARAM_INFO
	.align		4
.L_67:
        /*00a8*/ 	.byte	0x04, 0x17
        /*00aa*/ 	.short	(.L_69 - .L_68)
.L_68:
        /*00ac*/ 	.word	0x00000000
        /*00b0*/ 	.short	0x0006
        /*00b2*/ 	.short	0x0018
        /*00b4*/ 	.byte	0x00, 0xf0, 0x11, 0x00


	//----- nvinfo : EIATTR_KPARAM_INFO
	.align		4
.L_69:
        /*00b8*/ 	.byte	0x04, 0x17
        /*00ba*/ 	.short	(.L_71 - .L_70)
.L_70:
        /*00bc*/ 	.word	0x00000000
        /*00c0*/ 	.short	0x0005
        /*00c2*/ 	.short	0x0014
        /*00c4*/ 	.byte	0x00, 0xf0, 0x11, 0x00


	//----- nvinfo : EIATTR_KPARAM_INFO
	.align		4
.L_71:
        /*00c8*/ 	.byte	0x04, 0x17
        /*00ca*/ 	.short	(.L_73 - .L_72)
.L_72:
        /*00cc*/ 	.word	0x00000000
        /*00d0*/ 	.short	0x0004
        /*00d2*/ 	.short	0x0010
        /*00d4*/ 	.byte	0x00, 0xf0, 0x11, 0x00


	//----- nvinfo : EIATTR_KPARAM_INFO
	.align		4
.L_73:
        /*00d8*/ 	.byte	0x04, 0x17
        /*00da*/ 	.short	(.L_75 - .L_74)
.L_74:
        /*00dc*/ 	.word	0x00000000
        /*00e0*/ 	.short	0x0003
        /*00e2*/ 	.short	0x000c
        /*00e4*/ 	.byte	0x00, 0xf0, 0x11, 0x00


	//----- nvinfo : EIATTR_KPARAM_INFO
	.align		4
.L_75:
        /*00e8*/ 	.byte	0x04, 0x17
        /*00ea*/ 	.short	(.L_77 - .L_76)
.L_76:
        /*00ec*/ 	.word	0x00000000
        /*00f0*/ 	.short	0x0002
        /*00f2*/ 	.short	0x0008
        /*00f4*/ 	.byte	0x00, 0xf0, 0x11, 0x00


	//----- nvinfo : EIATTR_KPARAM_INFO
	.align		4
.L_77:
        /*00f8*/ 	.byte	0x04, 0x17
        /*00fa*/ 	.short	(.L_79 - .L_78)
.L_78:
        /*00fc*/ 	.word	0x00000000
        /*0100*/ 	.short	0x0001
        /*0102*/ 	.short	0x0004
        /*0104*/ 	.byte	0x00, 0xf0, 0x11, 0x00


	//----- nvinfo : EIATTR_KPARAM_INFO
	.align		4
.L_79:
        /*0108*/ 	.byte	0x04, 0x17
        /*010a*/ 	.short	(.L_81 - .L_80)
.L_80:
        /*010c*/ 	.word	0x00000000
        /*0110*/ 	.short	0x0000
        /*0112*/ 	.short	0x0000
        /*0114*/ 	.byte	0x00, 0xf0, 0x11, 0x00


	//----- nvinfo : EIATTR_SPARSE_MMA_MASK
	.align		4
.L_81:
        /*0118*/ 	.byte	0x03, 0x50
        /*011a*/ 	.short	0x0000


	//----- nvinfo : EIATTR_MAXREG_COUNT
	.align		4
        /*011c*/ 	.byte	0x03, 0x1b
        /*011e*/ 	.short	0x00ff


	//----- nvinfo : EIATTR_MERCURY_ISA_VERSION
	.align		4
        /*0120*/ 	.byte	0x03, 0x5f
        /*0122*/ 	.short	0x0101


	//----- nvinfo : EIATTR_VRC_CTA_INIT_COUNT
	.align		4
        /*0124*/ 	.byte	0x02, 0x4a
	.zero		1
	.zero		1


	//----- nvinfo : EIATTR_EXIT_INSTR_OFFSETS
	.align		4
        /*0128*/ 	.byte	0x04, 0x1c
        /*012a*/ 	.short	(.L_83 - .L_82)


	//   ....[0]....
.L_82:
        /*012c*/ 	.word	0x00000120


	//   ....[1]....
        /*0130*/ 	.word	0x00000170


	//   ....[2]....
        /*0134*/ 	.word	0x00000640


	//   ....[3]....
        /*0138*/ 	.word	0x00000660


	//   ....[4]....
        /*013c*/ 	.word	0x00000ad0


	//   ....[5]....
        /*0140*/ 	.word	0x00000af0


	//----- nvinfo : EIATTR_CRS_STACK_SIZE
	.align		4
.L_83:
        /*0144*/ 	.byte	0x04, 0x1e
        /*0146*/ 	.short	(.L_85 - .L_84)
.L_84:
        /*0148*/ 	.word	0x00000000


	//----- nvinfo : EIATTR_CBANK_PARAM_SIZE
	.align		4
.L_85:
        /*014c*/ 	.byte	0x03, 0x19
        /*014e*/ 	.short	0x0058


	//----- nvinfo : EIATTR_PARAM_CBANK
	.align		4
        /*0150*/ 	.byte	0x04, 0x0a
        /*0152*/ 	.short	(.L_87 - .L_86)
	.align		4
.L_86:
        /*0154*/ 	.word	index@(.nv.constant0._Z24Check_EarlyExercise2_GPUiiiiiiiffffffPfS_S_S_)
        /*0158*/ 	.short	0x0380
        /*015a*/ 	.short	0x0058


	//----- nvinfo : EIATTR_SW_WAR
	.align		4
.L_87:
        /*015c*/ 	.byte	0x04, 0x36
        /*015e*/ 	.short	(.L_89 - .L_88)
.L_88:
        /*0160*/ 	.word	0x00000008
.L_89:


//--------------------- .nv.info._Z23Check_EarlyExercise_GPUiiiiiiiffffffPfS_S_S_ --------------------------
	.section	.nv.info._Z23Check_EarlyExercise_GPUiiiiiiiffffffPfS_S_S_,"",@"SHT_CUDA_INFO"
	.sectionflags	@""
	.align	4


	//----- nvinfo : EIATTR_CUDA_API_VERSION
	.align		4
        /*0000*/ 	.byte	0x04, 0x37
        /*0002*/ 	.short	(.L_91 - .L_90)
.L_90:
        /*0004*/ 	.word	0x00000082


	//----- nvinfo : EIATTR_KPARAM_INFO
	.align		4
.L_91:
        /*0008*/ 	.byte	0x04, 0x17
        /*000a*/ 	.short	(.L_93 - .L_92)
.L_92:
        /*000c*/ 	.word	0x00000000
        /*0010*/ 	.short	0x0010
        /*0012*/ 	.short	0x0050
        /*0014*/ 	.byte	0x00, 0xf5, 0x21, 0x00


	//----- nvinfo : EIATTR_KPARAM_INFO
	.align		4
.L_93:
        /*0018*/ 	.byte	0x04, 0x17
        /*001a*/ 	.short	(.L_95 - .L_94)
.L_94:
        /*001c*/ 	.word	0x00000000
        /*0020*/ 	.short	0x000f
        /*0022*/ 	.short	0x0048
        /*0024*/ 	.byte	0x00, 0xf5, 0x21, 0x00


	//----- nvinfo : EIATTR_KPARAM_INFO
	.align		4
.L_95:
        /*0028*/ 	.byte	0x04, 0x17
        /*002a*/ 	.short	(.L_97 - .L_96)
.L_96:
        /*002c*/ 	.word	0x00000000
        /*0030*/ 	.short	0x000e
        /*0032*/ 	.short	0x0040
        /*0034*/ 	.byte	0x00, 0xf5, 0x21, 0x00


	//----- nvinfo : EIATTR_KPARAM_INFO
	.align		4
.L_97:
        /*0038*/ 	.byte	0x04, 0x17
        /*003a*/ 	.short	(.L_99 - .L_98)
.L_98:
        /*003c*/ 	.word	0x00000000
        /*0040*/ 	.short	0x000d
        /*0042*/ 	.short	0x0038
        /*0044*/ 	.byte	0x00, 0xf5, 0x21, 0x00


	//----- nvinfo : EIATTR_KPARAM_INFO
	.align		4
.L_99:
        /*0048*/ 	.byte	0x04, 0x17
        /*004a*/ 	.short	(.L_101 - .L_100)
.L_100:
        /*004c*/ 	.word	0x00000000
        /*0050*/ 	.short	0x000c
        /*0052*/ 	.short	0x0030
        /*0054*/ 	.byte	0x00, 0xf0, 0x11, 0x00


	//----- nvinfo : EIATTR_KPARAM_INFO
	.align		4
.L_101:
        /*0058*/ 	.byte	0x04, 0x17
        /*005a*/ 	.short	(.L_103 - .L_102)
.L_102:
        /*005c*/ 	.word	0x00000000
        /*0060*/ 	.short	0x000b
        /*0062*/ 	.short	0x002c
        /*0064*/ 	.byte	0x00, 0xf0, 0x11, 0x00


	//----- nvinfo : EIATTR_KPARAM_INFO
	.align		4
.L_103:
        /*0068*/ 	.byte	0x04, 0x17
        /*006a*/ 	.short	(.L_105 - .L_104)
.L_104:
        /*006c*/ 	.word	0x00000000
        /*0070*/ 	.short	0x000a
        /*0072*/ 	.short	0x0028
        /*0074*/ 	.byte	0x00, 0xf0, 0x11, 0x00


	//----- nvinfo : EIATTR_KPARAM_INFO
	.align		4
.L_105:
        /*0078*/ 	.byte	0x04, 0x17
        /*007a*/ 	.short	(.L_107 - .L_106)
.L_106:
        /*007c*/ 	.word	0x00000000
        /*0080*/ 	.short	0x0009
        /*0082*/ 	.short	0x0024
        /*0084*/ 	.byte	0x00, 0xf0, 0x11, 0x00


	//----- nvinfo : EIATTR_KPARAM_INFO
	.align		4
.L_107:
        /*0088*/ 	.byte	0x04, 0x17
        /*008a*/ 	.short	(.L_109 - .L_108)
.L_108:
        /*008c*/ 	.word	0x00000000
        /*0090*/ 	.short	0x0008
        /*0092*/ 	.short	0x0020
        /*0094*/ 	.byte	0x00, 0xf0, 0x11, 0x00


	//----- nvinfo : EIATTR_KPARAM_INFO
	.align		4
.L_109:
        /*0098*/ 	.byte	0x04, 0x17
        /*009a*/ 	.short	(.L_111 - .L_110)
.L_110:
        /*009c*/ 	.word	0x00000000
        /*00a0*/ 	.short	0x0007
        /*00a2*/ 	.short	0x001c
        /*00a4*/ 	.byte	0x00, 0xf0, 0x11, 0x00


	//----- nvinfo : EIATTR_KPARAM_INFO
	.align		4
.L_111:
        /*00a8*/ 	.byte	0x04, 0x17
        /*00aa*/ 	.short	(.L_113 - .L_112)
.L_112:
        /*00ac*/ 	.word	0x00000000
        /*00b0*/ 	.short	0x0006
        /*00b2*/ 	.short	0x0018
        /*00b4*/ 	.byte	0x00, 0xf0, 0x11, 0x00


	//----- nvinfo : EIATTR_KPARAM_INFO
	.align		4
.L_113:
        /*00b8*/ 	.byte	0x04, 0x17
        /*00ba*/ 	.short	(.L_115 - .L_114)
.L_114:
        /*00bc*/ 	.word	0x00000000
        /*00c0*/ 	.short	0x0005
        /*00c2*/ 	.short	0x0014
        /*00c4*/ 	.byte	0x00, 0xf0, 0x11, 0x00


	//----- nvinfo : EIATTR_KPARAM_INFO
	.align		4
.L_115:
        /*00c8*/ 	.byte	0x04, 0x17
        /*00ca*/ 	.short	(.L_117 - .L_116)
.L_116:
        /*00cc*/ 	.word	0x00000000
        /*00d0*/ 	.short	0x0004
        /*00d2*/ 	.short	0x0010
        /*00d4*/ 	.byte	0x00, 0xf0, 0x11, 0x00


	//----- nvinfo : EIATTR_KPARAM_INFO
	.align		4
.L_117:
        /*00d8*/ 	.byte	0x04, 0x17
        /*00da*/ 	.short	(.L_119 - .L_118)
.L_118:
        /*00dc*/ 	.word	0x00000000
        /*00e0*/ 	.short	0x0003
        /*00e2*/ 	.short	0x000c
        /*00e4*/ 	.byte	0x00, 0xf0, 0x11, 0x00


	//----- nvinfo : EIATTR_KPARAM_INFO
	.align		4
.L_119:
        /*00e8*/ 	.byte	0x04, 0x17
        /*00ea*/ 	.short	(.L_121 - .L_120)
.L_120:
        /*00ec*/ 	.word	0x00000000
        /*00f0*/ 	.short	0x0002
        /*00f2*/ 	.short	0x0008
        /*00f4*/ 	.byte	0x00, 0xf0, 0x11, 0x00


	//----- nvinfo : EIATTR_KPARAM_INFO
	.align		4
.L_121:
        /*00f8*/ 	.byte	0x04, 0x17
        /*00fa*/ 	.short	(.L_123 - .L_122)
.L_122:
        /*00fc*/ 	.word	0x00000000
        /*0100*/ 	.short	0x0001
        /*0102*/ 	.short	0x0004
        /*0104*/ 	.byte	0x00, 0xf0, 0x11, 0x00


	//----- nvinfo : EIATTR_KPARAM_INFO
	.align		4
.L_123:
        /*0108*/ 	.byte	0x04, 0x17
        /*010a*/ 	.short	(.L_125 - .L_124)
.L_124:
        /*010c*/ 	.word	0x00000000
        /*0110*/ 	.short	0x0000
        /*0112*/ 	.short	0x0000
        /*0114*/ 	.byte	0x00, 0xf0, 0x11, 0x00


	//----- nvinfo : EIATTR_SPARSE_MMA_MASK
	.align		4
.L_125:
        /*0118*/ 	.byte	0x03, 0x50
        /*011a*/ 	.short	0x0000


	//----- nvinfo : EIATTR_MAXREG_COUNT
	.align		4
        /*011c*/ 	.byte	0x03, 0x1b
        /*011e*/ 	.short	0x00ff


	//----- nvinfo : EIATTR_MERCURY_ISA_VERSION
	.align		4
        /*0120*/ 	.byte	0x03, 0x5f
        /*0122*/ 	.short	0x0101


	//----- nvinfo : EIATTR_VRC_CTA_INIT_COUNT
	.align		4
        /*0124*/ 	.byte	0x02, 0x4a
	.zero		1
	.zero		1


	//----- nvinfo : EIATTR_EXIT_INSTR_OFFSETS
	.align		4
        /*0128*/ 	.byte	0x04, 0x1c
        /*012a*/ 	.short	(.L_127 - .L_126)


	//   ....[0]....
.L_126:
        /*012c*/ 	.word	0x00000120


	//   ....[1]....
        /*0130*/ 	.word	0x000001b0


	//   ....[2]....
        /*0134*/ 	.word	0x00000dd0


	//   ....[3]....
        /*0138*/ 	.word	0x00001280


	//   ....[4]....
        /*013c*/ 	.word	0x000012a0


	//   ....[5]....
        /*0140*/ 	.word	0x000012d0


	//   ....[6]....
        /*0144*/ 	.word	0x00001eb0


	//   ....[7]....
        /*0148*/ 	.word	0x00002390


	//   ....[8]....
        /*014c*/ 	.word	0x000023b0


	//----- nvinfo : EIATTR_CRS_STACK_SIZE
	.align		4
.L_127:
        /*0150*/ 	.byte	0x04, 0x1e
        /*0152*/ 	.short	(.L_129 - .L_128)
.L_128:
        /*0154*/ 	.word	0x00000000


	//----- nvinfo : EIATTR_CBANK_PARAM_SIZE
	.align		4
.L_129:
        /*0158*/ 	.byte	0x03, 0x19
        /*015a*/ 	.short	0x0058


	//----- nvinfo : EIATTR_PARAM_CBANK
	.align		4
        /*015c*/ 	.byte	0x04, 0x0a
        /*015e*/ 	.short	(.L_131 - .L_130)
	.align		4
.L_130:
        /*0160*/ 	.word	index@(.nv.constant0._Z23Check_EarlyExercise_GPUiiiiiiiffffffPfS_S_S_)
        /*0164*/ 	.short	0x0380
        /*0166*/ 	.short	0x0058


	//----- nvinfo : EIATTR_SW_WAR
	.align		4
.L_131:
        /*0168*/ 	.byte	0x04, 0x36
        /*016a*/ 	.short	(.L_133 - .L_132)
.L_132:
        /*016c*/ 	.word	0x00000008
.L_133:


//--------------------- .nv.info._Z20ImplicitSolution_GPUiiiiiffffPfS_S_fS_S_S_ --------------------------
	.section	.nv.info._Z20ImplicitSolution_GPUiiiiiffffPfS_S_fS_S_S_,"",@"SHT_CUDA_INFO"
	.sectionflags	@""
	.align	4


	//----- nvinfo : EIATTR_CUDA_API_VERSION
	.align		4
        /*0000*/ 	.byte	0x04, 0x37
        /*0002*/ 	.short	(.L_135 - .L_134)
.L_134:
        /*0004*/ 	.word	0x00000082


	//----- nvinfo : EIATTR_KPARAM_INFO
	.align		4
.L_135:
        /*0008*/ 	.byte	0x04, 0x17
        /*000a*/ 	.short	(.L_137 - .L_136)
.L_136:
        /*000c*/ 	.word	0x00000000
        /*0010*/ 	.short	0x000f
        /*0012*/ 	.short	0x0058
        /*0014*/ 	.byte	0x00, 0xf5, 0x21, 0x00


	//----- nvinfo : EIATTR_KPARAM_INFO
	.align		4
.L_137:
        /*0018*/ 	.byte	0x04, 0x17
        /*001a*/ 	.short	(.L_139 - .L_138)
.L_138:
        /*001c*/ 	.word	0x00000000
        /*0020*/ 	.short	0x000e
        /*0022*/ 	.short	0x0050
        /*0024*/ 	.byte	0x00, 0xf5, 0x21, 0x00


	//----- nvinfo : EIATTR_KPARAM_INFO
	.align		4
.L_139:
        /*0028*/ 	.byte	0x04, 0x17
        /*002a*/ 	.short	(.L_141 - .L_140)
.L_140:
        /*002c*/ 	.word	0x00000000
        /*0030*/ 	.short	0x000d
        /*0032*/ 	.short	0x0048
        /*0034*/ 	.byte	0x00, 0xf5, 0x21, 0x00


	//----- nvinfo : EIATTR_KPARAM_INFO
	.align		4
.L_141:
        /*0038*/ 	.byte	0x04, 0x17
        /*003a*/ 	.short	(.L_143 - .L_142)
.L_142:
        /*003c*/ 	.word	0x00000000
        /*0040*/ 	.short	0x000c
        /*0042*/ 	.short	0x0040
        /*0044*/ 	.byte	0x00, 0xf0, 0x11, 0x00


	//----- nvinfo : EIATTR_KPARAM_INFO
	.align		4
.L_143:
        /*0048*/ 	.byte	0x04, 0x17
        /*004a*/ 	.short	(.L_145 - .L_144)
.L_144:
        /*004c*/ 	.word	0x00000000
        /*0050*/ 	.short	0x000b
        /*0052*/ 	.short	0x0038
        /*0054*/ 	.byte	0x00, 0xf5, 0x21, 0x00


	//----- nvinfo : EIATTR_KPARAM_INFO
	.align		4
.L_145:
        /*0058*/ 	.byte	0x04, 0x17
        /*005a*/ 	.short	(.L_147 - .L_146)
.L_146:
        /*005c*/ 	.word	0x00000000
        /*0060*/ 	.short	0x000a
        /*0062*/ 	.short	0x0030
        /*0064*/ 	.byte	0x00, 0xf5, 0x21, 0x00


	//----- nvinfo : EIATTR_KPARAM_INFO
	.align		4
.L_147:
        /*0068*/ 	.byte	0x04, 0x17
        /*006a*/ 	.short	(.L_149 - .L_148)
.L_148:
        /*006c*/ 	.word	0x00000000
        /*0070*/ 	.short	0x0009
        /*0072*/ 	.short	0x0028
        /*0074*/ 	.byte	0x00, 0xf5, 0x21, 0x00


	//----- nvinfo : EIATTR_KPARAM_INFO
	.align		4
.L_149:
        /*0078*/ 	.byte	0x04, 0x17
        /*007a*/ 	.short	(.L_151 - .L_150)
.L_150:
        /*007c*/ 	.word	0x00000000
        /*0080*/ 	.short	0x0008
        /*0082*/ 	.short	0x0020
        /*0084*/ 	.byte	0x00, 0xf0, 0x11, 0x00


	//----- nvinfo : EIATTR_KPARAM_INFO
	.align		4
.L_151:
        /*0088*/ 	.byte	0x04, 0x17
        /*008a*/ 	.short	(.L_153 - .L_152)
.L_152:
        /*008c*/ 	.word	0x00000000
        /*0090*/ 	.short	0x0007
        /*0092*/ 	.short	0x001c
        /*0094*/ 	.byte	0x00, 0xf0, 0x11, 0x00


	//----- nvinfo : EIATTR_KPARAM_INFO
	.align		4
.L_153:
        /*0098*/ 	.byte	0x04, 0x17
        /*009a*/ 	.short	(.L_155 - .L_154)
.L_154:
        /*009c*/ 	.word	0x00000000
        /*00a0*/ 	.short	0x0006
        /*00a2*/ 	.short	0x0018
        /*00a4*/ 	.byte	0x00, 0xf0, 0x11, 0x00


	//----- nvinfo : EIATTR_KPARAM_INFO
	.align		4
.L_155:
        /*00a8*/ 	.byte	0x04, 0x17
        /*00aa*/ 	.short	(.L_157 - .L_156)
.L_156:
        /*00ac*/ 	.word	0x00000000
        /*00b0*/ 	.short	0x0005
        /*00b2*/ 	.short	0x0014
        /*00b4*/ 	.byte	0x00, 0xf0, 0x11, 0x00


	//----- nvinfo : EIATTR_KPARAM_INFO
	.align		4
.L_157:
        /*00b8*/ 	.byte	0x04, 0x17
        /*00ba*/ 	.short	(.L_159 - .L_158)
.L_158:
        /*00bc*/ 	.word	0x00000000
        /*00c0*/ 	.short	0x0004
        /*00c2*/ 	.short	0x0010
        /*00c4*/ 	.byte	0x00, 0xf0, 0x11, 0x00


	//----- nvinfo : EIATTR_KPARAM_INFO
	.align		4
.L_159:
        /*00c8*/ 	.byte	0x04, 0x17
        /*00ca*/ 	.short	(.L_161 - .L_160)
.L_160:
        /*00cc*/ 	.word	0x00000000
        /*00d0*/ 	.short	0x0003
        /*00d2*/ 	.short	0x000c
        /*00d4*/ 	.byte	0x00, 0xf0, 0x11, 0x00


	//----- nvinfo : EIATTR_KPARAM_INFO
	.align		4
.L_161:
        /*00d8*/ 	.byte	0x04, 0x17
        /*00da*/ 	.short	(.L_163 - .L_162)
.L_162:
        /*00dc*/ 	.word	0x00000000
        /*00e0*/ 	.short	0x0002
        /*00e2*/ 	.short	0x0008
        /*00e4*/ 	.byte	0x00, 0xf0, 0x11, 0x00


	//----- nvinfo : EIATTR_KPARAM_INFO
	.align		4
.L_163:
        /*00e8*/ 	.byte	0x04, 0x17
        /*00ea*/ 	.short	(.L_165 - .L_164)
.L_164:
        /*00ec*/ 	.word	0x00000000
        /*00f0*/ 	.short	0x0001
        /*00f2*/ 	.short	0x0004
        /*00f4*/ 	.byte	0x00, 0xf0, 0x11, 0x00


	//----- nvinfo : EIATTR_KPARAM_INFO
	.align		4
.L_165:
        /*00f8*/ 	.byte	0x04, 0x17
        /*00fa*/ 	.short	(.L_167 - .L_166)
.L_166:
        /*00fc*/ 	.word	0x00000000
        /*0100*/ 	.short	0x0000
        /*0102*/ 	.short	0x0000
        /*0104*/ 	.byte	0x00, 0xf0, 0x11, 0x00


	//----- nvinfo : EIATTR_SPARSE_MMA_MASK
	.align		4
.L_167:
        /*0108*/ 	.byte	0x03, 0x50
        /*010a*/ 	.short	0x0000


	//----- nvinfo : EIATTR_MAXREG_COUNT
	.align		4
        /*010c*/ 	.byte	0x03, 0x1b
        /*010e*/ 	.short	0x00ff


	//----- nvinfo : EIATTR_MERCURY_ISA_VERSION
	.align		4
        /*0110*/ 	.byte	0x03, 0x5f
        /*0112*/ 	.short	0x0101


	//----- nvinfo : EIATTR_VRC_CTA_INIT_COUNT
	.align		4
        /*0114*/ 	.byte	0x02, 0x4a
	.zero		1
	.zero		1


	//----- nvinfo : EIATTR_EXIT_INSTR_OFFSETS
	.align		4
        /*0118*/ 	.byte	0x04, 0x1c
        /*011a*/ 	.short	(.L_169 - .L_168)


	//   ....[0]....
.L_168:
        /*011c*/ 	.word	0x00000110


	//   ....[1]....
        /*0120*/ 	.word	0x00003db0


	//   ....[2]....
        /*0124*/ 	.word	0x00004320


	//   ....[3]....
        /*0128*/ 	.word	0x000045b0


	//   ....[4]....
        /*012c*/ 	.word	0x00004740


	//   ....[5]....
        /*0130*/ 	.word	0x00004830


	//----- nvinfo : EIATTR_CRS_STACK_SIZE
	.align		4
.L_169:
        /*0134*/ 	.byte	0x04, 0x1e
        /*0136*/ 	.short	(.L_171 - .L_170)
.L_170:
        /*0138*/ 	.word	0x00000000


	//----- nvinfo : EIATTR_CBANK_PARAM_SIZE
	.align		4
.L_171:
        /*013c*/ 	.byte	0x03, 0x19
        /*013e*/ 	.short	0x0060


	//----- nvinfo : EIATTR_PARAM_CBANK
	.align		4
        /*0140*/ 	.byte	0x04, 0x0a
        /*0142*/ 	.short	(.L_173 - .L_172)
	.align		4
.L_172:
        /*0144*/ 	.word	index@(.nv.constant0._Z20ImplicitSolution_GPUiiiiiffffPfS_S_fS_S_S_)
        /*0148*/ 	.short	0x0380
        /*014a*/ 	.short	0x0060


	//----- nvinfo : EIATTR_SW_WAR
	.align		4
.L_173:
        /*014c*/ 	.byte	0x04, 0x36
        /*014e*/ 	.short	(.L_175 - .L_174)
.L_174:
        /*0150*/ 	.word	0x00000008
.L_175:


//--------------------- .nv.info._Z21ExplicitSolution2_GPUiiiiiiiiifffPfS_S_fS_S_ --------------------------
	.section	.nv.info._Z21ExplicitSolution2_GPUiiiiiiiiifffPfS_S_fS_S_,"",@"SHT_CUDA_INFO"
	.sectionflags	@""
	.align	4


	//----- nvinfo : EIATTR_CUDA_API_VERSION
	.align		4
        /*0000*/ 	.byte	0x04, 0x37
        /*0002*/ 	.short	(.L_177 - .L_176)
.L_176:
        /*0004*/ 	.word	0x00000082


	//----- nvinfo : EIATTR_KPARAM_INFO
	.align		4
.L_177:
        /*0008*/ 	.byte	0x04, 0x17
        /*000a*/ 	.short	(.L_179 - .L_178)
.L_178:
        /*000c*/ 	.word	0x00000000
        /*0010*/ 	.short	0x0011
        /*0012*/ 	.short	0x0058
        /*0014*/ 	.byte	0x00, 0xf5, 0x21, 0x00


	//----- nvinfo : EIATTR_KPARAM_INFO
	.align		4
.L_179:
        /*0018*/ 	.byte	0x04, 0x17
        /*001a*/ 	.short	(.L_181 - .L_180)
.L_180:
        /*001c*/ 	.word	0x00000000
        /*0020*/ 	.short	0x0010
        /*0022*/ 	.short	0x0050
        /*0024*/ 	.byte	0x00, 0xf5, 0x21, 0x00


	//----- nvinfo : EIATTR_KPARAM_INFO
	.align		4
.L_181:
        /*0028*/ 	.byte	0x04, 0x17
        /*002a*/ 	.short	(.L_183 - .L_182)
.L_182:
        /*002c*/ 	.word	0x00000000
        /*0030*/ 	.short	0x000f
        /*0032*/ 	.short	0x0048
        /*0034*/ 	.byte	0x00, 0xf0, 0x11, 0x00


	//----- nvinfo : EIATTR_KPARAM_INFO
	.align		4
.L_183:
        /*0038*/ 	.byte	0x04, 0x17
        /*003a*/ 	.short	(.L_185 - .L_184)
.L_184:
        /*003c*/ 	.word	0x00000000
        /*0040*/ 	.short	0x000e
        /*0042*/ 	.short	0x0040
        /*0044*/ 	.byte	0x00, 0xf5, 0x21, 0x00


	//----- nvinfo : EIATTR_KPARAM_INFO
	.align		4
.L_185:
        /*0048*/ 	.byte	0x04, 0x17
        /*004a*/ 	.short	(.L_187 - .L_186)
.L_186:
        /*004c*/ 	.word	0x00000000
        /*0050*/ 	.short	0x000d
        /*0052*/ 	.short	0x0038
        /*0054*/ 	.byte	0x00, 0xf5, 0x21, 0x00


	//----- nvinfo : EIATTR_KPARAM_INFO
	.align		4
.L_187:
        /*0058*/ 	.byte	0x04, 0x17
        /*005a*/ 	.short	(.L_189 - .L_188)
.L_188:
        /*005c*/ 	.word	0x00000000
        /*0060*/ 	.short	0x000c
        /*0062*/ 	.short	0x0030
        /*0064*/ 	.byte	0x00, 0xf5, 0x21, 0x00


	//----- nvinfo : EIATTR_KPARAM_INFO
	.align		4
.L_189:
        /*0068*/ 	.byte	0x04, 0x17
        /*006a*/ 	.short	(.L_191 - .L_190)
.L_190:
        /*006c*/ 	.word	0x00000000
        /*0070*/ 	.short	0x000b
        /*0072*/ 	.short	0x002c
        /*0074*/ 	.byte	0x00, 0xf0, 0x11, 0x00


	//----- nvinfo : EIATTR_KPARAM_INFO
	.align		4
.L_191:
        /*0078*/ 	.byte	0x04, 0x17
        /*007a*/ 	.short	(.L_193 - .L_192)
.L_192:
        /*007c*/ 	.word	0x00000000
        /*0080*/ 	.short	0x000a
        /*0082*/ 	.short	0x0028
        /*0084*/ 	.byte	0x00, 0xf0, 0x11, 0x00


	//----- nvinfo : EIATTR_KPARAM_INFO
	.align		4
.L_193:
        /*0088*/ 	.byte	0x04, 0x17
        /*008a*/ 	.short	(.L_195 - .L_194)
.L_194:
        /*008c*/ 	.word	0x00000000
        /*0090*/ 	.short	0x0009
        /*0092*/ 	.short	0x0024
        /*0094*/ 	.byte	0x00, 0xf0, 0x11, 0x00


	//----- nvinfo : EIATTR_KPARAM_INFO
	.align		4
.L_195:
        /*0098*/ 	.byte	0x04, 0x17
        /*009a*/ 	.short	(.L_197 - .L_196)
.L_196:
        /*009c*/ 	.word	0x00000000
        /*00a0*/ 	.short	0x0008
        /*00a2*/ 	.short	0x0020
        /*00a4*/ 	.byte	0x00, 0xf0, 0x11, 0x00


	//----- nvinfo : EIATTR_KPARAM_INFO
	.align		4
.L_197:
        /*00a8*/ 	.byte	0x04, 0x17
        /*00aa*/ 	.short	(.L_199 - .L_198)
.L_198:
        /*00ac*/ 	.word	0x00000000
        /*00b0*/ 	.short	0x0007
        /*00b2*/ 	.short	0x001c
        /*00b4*/ 	.byte	0x00, 0xf0, 0x11, 0x00


	//----- nvinfo : EIATTR_KPARAM_INFO
	.align		4
.L_199:
        /*00b8*/ 	.byte	0x04, 0x17
        /*00ba*/ 	.short	(.L_201 - .L_200)
.L_200:
        /*00bc*/ 	.word	0x00000000
        /*00c0*/ 	.short	0x0006
        /*00c2*/ 	.short	0x0018
        /*00c4*/ 	.byte	0x00, 0xf0, 0x11, 0x00


	//----- nvinfo : EIATTR_KPARAM_INFO
	.align		4
.L_201:
        /*00c8*/ 	.byte	0x04, 0x17
        /*00ca*/ 	.short	(.L_203 - .L_202)
.L_202:
        /*00cc*/ 	.word	0x00000000
        /*00d0*/ 	.short	0x0005
        /*00d2*/ 	.short	0x0014
        /*00d4*/ 	.byte	0x00, 0xf0, 0x11, 0x00


	//----- nvinfo : EIATTR_KPARAM_INFO
	.align		4
.L_203:
        /*00d8*/ 	.byte	0x04, 0x17
        /*00da*/ 	.short	(.L_205 - .L_204)
.L_204:
        /*00dc*/ 	.word	0x00000000
        /*00e0*/ 	.short	0x0004
        /*00e2*/ 	.short	0x0010
        /*00e4*/ 	.byte	0x00, 0xf0, 0x11, 0x00


	//----- nvinfo : EIATTR_KPARAM_INFO
	.align		4
.L_205:
        /*00e8*/ 	.byte	0x04, 0x17
        /*00ea*/ 	.short	(.L_207 - .L_206)
.L_206:
        /*00ec*/ 	.word	0x00000000
        /*00f0*/ 	.short	0x0003
        /*00f2*/ 	.short	0x000c
        /*00f4*/ 	.byte	0x00, 0xf0, 0x11, 0x00


	//----- nvinfo : EIATTR_KPARAM_INFO
	.align		4
.L_207:
        /*00f8*/ 	.byte	0x04, 0x17
        /*00fa*/ 	.short	(.L_209 - .L_208)
.L_208:
        /*00fc*/ 	.word	0x00000000
        /*0100*/ 	.short	0x0002
        /*0102*/ 	.short	0x0008
        /*0104*/ 	.byte	0x00, 0xf0, 0x11, 0x00


	//----- nvinfo : EIATTR_KPARAM_INFO
	.align		4
.L_209:
        /*0108*/ 	.byte	0x04, 0x17
        /*010a*/ 	.short	(.L_211 - .L_210)
.L_210:
        /*010c*/ 	.word	0x00000000
        /*0110*/ 	.short	0x0001
        /*0112*/ 	.short	0x0004
        /*0114*/ 	.byte	0x00, 0xf0, 0x11, 0x00


	//----- nvinfo : EIATTR_KPARAM_INFO
	.align		4
.L_211:
        /*0118*/ 	.byte	0x04, 0x17
        /*011a*/ 	.short	(.L_213 - .L_212)
.L_212:
        /*011c*/ 	.word	0x00000000
        /*0120*/ 	.short	0x0000
        /*0122*/ 	.short	0x0000
        /*0124*/ 	.byte	0x00, 0xf0, 0x11, 0x00


	//----- nvinfo : EIATTR_SPARSE_MMA_MASK
	.align		4
.L_213:
        /*0128*/ 	.byte	0x03, 0x50
        /*012a*/ 	.short	0x0000


	//----- nvinfo : EIATTR_MAXREG_COUNT
	.align		4
        /*012c*/ 	.byte	0x03, 0x1b
        /*012e*/ 	.short	0x00ff


	//----- nvinfo : EIATTR_MERCURY_ISA_VERSION
	.align		4
        /*0130*/ 	.byte	0x03, 0x5f
        /*0132*/ 	.short	0x0101


	//----- nvinfo : EIATTR_VRC_CTA_INIT_COUNT
	.align		4
        /*0134*/ 	.byte	0x02, 0x4a
	.zero		1
	.zero		1


	//----- nvinfo : EIATTR_EXIT_INSTR_OFFSETS
	.align		4
        /*0138*/ 	.byte	0x04, 0x1c
        /*013a*/ 	.short	(.L_215 - .L_214)


	//   ....[0]....
.L_214:
        /*013c*/ 	.word	0x00000120


	//   ....[1]....
        /*0140*/ 	.word	0x00000170


	//   ....[2]....
        /*0144*/ 	.word	0x00000460


	//   ....[3]....
        /*0148*/ 	.word	0x000005c0


	//   ....[4]....
        /*014c*/ 	.word	0x00000740


	//----- nvinfo : EIATTR_CRS_STACK_SIZE
	.align		4
.L_215:
        /*0150*/ 	.byte	0x04, 0x1e
        /*0152*/ 	.short	(.L_217 - .L_216)
.L_216:
        /*0154*/ 	.word	0x00000000


	//----- nvinfo : EIATTR_CBANK_PARAM_SIZE
	.align		4
.L_217:
        /*0158*/ 	.byte	0x03, 0x19
        /*015a*/ 	.short	0x0060


	//----- nvinfo : EIATTR_PARAM_CBANK
	.align		4
        /*015c*/ 	.byte	0x04, 0x0a
        /*015e*/ 	.short	(.L_219 - .L_218)
	.align		4
.L_218:
        /*0160*/ 	.word	index@(.nv.constant0._Z21ExplicitSolution2_GPUiiiiiiiiifffPfS_S_fS_S_)
        /*0164*/ 	.short	0x0380
        /*0166*/ 	.short	0x0060


	//----- nvinfo : EIATTR_SW_WAR
	.align		4
.L_219:
        /*0168*/ 	.byte	0x04, 0x36
        /*016a*/ 	.short	(.L_221 - .L_220)
.L_220:
        /*016c*/ 	.word	0x00000008
.L_221:


//--------------------- .nv.info._Z21ExplicitSolution1_GPUiiiiiiiiiffPfS_S_fS_S_ --------------------------
	.section	.nv.info._Z21ExplicitSolution1_GPUiiiiiiiiiffPfS_S_fS_S_,"",@"SHT_CUDA_INFO"
	.sectionflags	@""
	.align	4


	//----- nvinfo : EIATTR_CUDA_API_VERSION
	.align		4
        /*0000*/ 	.byte	0x04, 0x37
        /*0002*/ 	.short	(.L_223 - .L_222)
.L_222:
        /*0004*/ 	.word	0x00000082


	//----- nvinfo : EIATTR_KPARAM_INFO
	.align		4
.L_223:
        /*0008*/ 	.byte	0x04, 0x17
        /*000a*/ 	.short	(.L_225 - .L_224)
.L_224:
        /*000c*/ 	.word	0x00000000
        /*0010*/ 	.short	0x0010
        /*0012*/ 	.short	0x0058
        /*0014*/ 	.byte	0x00, 0xf5, 0x21, 0x00


	//----- nvinfo : EIATTR_KPARAM_INFO
	.align		4
.L_225:
        /*0018*/ 	.byte	0x04, 0x17
        /*001a*/ 	.short	(.L_227 - .L_226)
.L_226:
        /*001c*/ 	.word	0x00000000
        /*0020*/ 	.short	0x000f
        /*0022*/ 	.short	0x0050
        /*0024*/ 	.byte	0x00, 0xf5, 0x21, 0x00


	//----- nvinfo : EIATTR_KPARAM_INFO
	.align		4
.L_227:
        /*0028*/ 	.byte	0x04, 0x17
        /*002a*/ 	.short	(.L_229 - .L_228)
.L_228:
        /*002c*/ 	.word	0x00000000
        /*0030*/ 	.short	0x000e
        /*0032*/ 	.short	0x0048
        /*0034*/ 	.byte	0x00, 0xf0, 0x11, 0x00


	//----- nvinfo : EIATTR_KPARAM_INFO
	.align		4
.L_229:
        /*0038*/ 	.byte	0x04, 0x17
        /*003a*/ 	.short	(.L_231 - .L_230)
.L_230:
        /*003c*/ 	.word	0x00000000
        /*0040*/ 	.short	0x000d
        /*0042*/ 	.short	0x0040
        /*0044*/ 	.byte	0x00, 0xf5, 0x21, 0x00


	//----- nvinfo : EIATTR_KPARAM_INFO
	.align		4
.L_231:
        /*0048*/ 	.byte	0x04, 0x17
        /*004a*/ 	.short	(.L_233 - .L_232)
.L_232:
        /*004c*/ 	.word	0x00000000
        /*0050*/ 	.short	0x000c
        /*0052*/ 	.short	0x0038
        /*0054*/ 	.byte	0x00, 0xf5, 0x21, 0x00


	//----- nvinfo : EIATTR_KPARAM_INFO
	.align		4
.L_233:
        /*0058*/ 	.byte	0x04, 0x17
        /*005a*/ 	.short	(.L_235 - .L_234)
.L_234:
        /*005c*/ 	.word	0x00000000
        /*0060*/ 	.short	0x000b
        /*0062*/ 	.short	0x0030
        /*0064*/ 	.byte	0x00, 0xf5, 0x21, 0x00


	//----- nvinfo : EIATTR_KPARAM_INFO
	.align		4
.L_235:
        /*0068*/ 	.byte	0x04, 0x17
        /*006a*/ 	.short	(.L_237 - .L_236)
.L_236:
        /*006c*/ 	.word	0x00000000
        /*0070*/ 	.short	0x000a
        /*0072*/ 	.short	0x0028
        /*0074*/ 	.byte	0x00, 0xf0, 0x11, 0x00


	//----- nvinfo : EIATTR_KPARAM_INFO
	.align		4
.L_237:
        /*0078*/ 	.byte	0x04, 0x17
        /*007a*/ 	.short	(.L_239 - .L_238)
.L_238:
        /*007c*/ 	.word	0x00000000
        /*0080*/ 	.short	0x0009
        /*0082*/ 	.short	0x0024
        /*0084*/ 	.byte	0x00, 0xf0, 0x11, 0x00


	//----- nvinfo : EIATTR_KPARAM_INFO
	.align		4
.L_239:
        /*0088*/ 	.byte	0x04, 0x17
        /*008a*/ 	.short	(.L_241 - .L_240)
.L_240:
        /*008c*/ 	.word	0x00000000
        /*0090*/ 	.short	0x0008
        /*0092*/ 	.short	0x0020
        /*0094*/ 	.byte	0x00, 0xf0, 0x11, 0x00


	//----- nvinfo : EIATTR_KPARAM_INFO
	.align		4
.L_241:
        /*0098*/ 	.byte	0x04, 0x17
        /*009a*/ 	.short	(.L_243 - .L_242)
.L_242:
        /*009c*/ 	.word	0x00000000
        /*00a0*/ 	.short	0x0007
        /*00a2*/ 	.short	0x001c
        /*00a4*/ 	.byte	0x00, 0xf0, 0x11, 0x00


	//----- nvinfo : EIATTR_KPARAM_INFO
	.align		4
.L_243:
        /*00a8*/ 	.byte	0x04, 0x17
        /*00aa*/ 	.short	(.L_245 - .L_244)
.L_244:
        /*00ac*/ 	.word	0x00000000
        /*00b0*/ 	.short	0x0006
        /*00b2*/ 	.short	0x0018
        /*00b4*/ 	.byte	0x00, 0xf0, 0x11, 0x00


	//----- nvinfo : EIATTR_KPARAM_INFO
	.align		4
.L_245:
        /*00b8*/ 	.byte	0x04, 0x17
        /*00ba*/ 	.short	(.L_247 - .L_246)
.L_246:
        /*00bc*/ 	.word	0x00000000
        /*00c0*/ 	.short	0x0005
        /*00c2*/ 	.short	0x0014
        /*00c4*/ 	.byte	0x00, 0xf0, 0x11, 0x00


	//----- nvinfo : EIATTR_KPARAM_INFO
	.align		4
.L_247:
        /*00c8*/ 	.byte	0x04, 0x17
        /*00ca*/ 	.short	(.L_249 - .L_248)
.L_248:
        /*00cc*/ 	.word	0x00000000
        /*00d0*/ 	.short	0x0004
        /*00d2*/ 	.short	0x0010
        /*00d4*/ 	.byte	0x00, 0xf0, 0x11, 0x00


	//----- nvinfo : EIATTR_KPARAM_INFO
	.align		4
.L_249:
        /*00d8*/ 	.byte	0x04, 0x17
        /*00da*/ 	.short	(.L_251 - .L_250)
.L_250:
        /*00dc*/ 	.word	0x00000000
        /*00e0*/ 	.short	0x0003
        /*00e2*/ 	.short	0x000c
        /*00e4*/ 	.byte	0x00, 0xf0, 0x11, 0x00


	//----- nvinfo : EIATTR_KPARAM_INFO
	.align		4
.L_251:
        /*00e8*/ 	.byte	0x04, 0x17
        /*00ea*/ 	.short	(.L_253 - .L_252)
.L_252:
        /*00ec*/ 	.word	0x00000000
        /*00f0*/ 	.short	0x0002
        /*00f2*/ 	.short	0x0008
        /*00f4*/ 	.byte	0x00, 0xf0, 0x11, 0x00


	//----- nvinfo : EIATTR_KPARAM_INFO
	.align		4
.L_253:
        /*00f8*/ 	.byte	0x04, 0x17
        /*00fa*/ 	.short	(.L_255 - .L_254)
.L_254:
        /*00fc*/ 	.word	0x00000000
        /*0100*/ 	.short	0x0001
        /*0102*/ 	.short	0x0004
        /*0104*/ 	.byte	0x00, 0xf0, 0x11, 0x00


	//----- nvinfo : EIATTR_KPARAM_INFO
	.align		4
.L_255:
        /*0108*/ 	.byte	0x04, 0x17
        /*010a*/ 	.short	(.L_257 - .L_256)
.L_256:
        /*010c*/ 	.word	0x00000000
        /*0110*/ 	.short	0x0000
        /*0112*/ 	.short	0x0000
        /*0114*/ 	.byte	0x00, 0xf0, 0x11, 0x00


	//----- nvinfo : EIATTR_SPARSE_MMA_MASK
	.align		4
.L_257:
        /*0118*/ 	.byte	0x03, 0x50
        /*011a*/ 	.short	0x0000


	//----- nvinfo : EIATTR_MAXREG_COUNT
	.align		4
        /*011c*/ 	.byte	0x03, 0x1b
        /*011e*/ 	.short	0x00ff


	//----- nvinfo : EIATTR_MERCURY_ISA_VERSION
	.align		4
        /*0120*/ 	.byte	0x03, 0x5f
        /*0122*/ 	.short	0x0101


	//----- nvinfo : EIATTR_VRC_CTA_INIT_COUNT
	.align		4
        /*0124*/ 	.byte	0x02, 0x4a
	.zero		1
	.zero		1


	//----- nvinfo : EIATTR_EXIT_INSTR_OFFSETS
	.align		4
        /*0128*/ 	.byte	0x04, 0x1c
        /*012a*/ 	.short	(.L_259 - .L_258)


	//   ....[0]....
.L_258:
        /*012c*/ 	.word	0x00000120


	//   ....[1]....
        /*0130*/ 	.word	0x00000170


	//   ....[2]....
        /*0134*/ 	.word	0x00000280


	//   ....[3]....
        /*0138*/ 	.word	0x000003c0


	//----- nvinfo : EIATTR_CBANK_PARAM_SIZE
	.align		4
.L_259:
        /*013c*/ 	.byte	0x03, 0x19
        /*013e*/ 	.short	0x0060


	//----- nvinfo : EIATTR_PARAM_CBANK
	.align		4
        /*0140*/ 	.byte	0x04, 0x0a
        /*0142*/ 	.short	(.L_261 - .L_260)
	.align		4
.L_260:
        /*0144*/ 	.word	index@(.nv.constant0._Z21ExplicitSolution1_GPUiiiiiiiiiffPfS_S_fS_S_)
        /*0148*/ 	.short	0x0380
        /*014a*/ 	.short	0x0060


	//----- nvinfo : EIATTR_SW_WAR
	.align		4
.L_261:
        /*014c*/ 	.byte	0x04, 0x36
        /*014e*/ 	.short	(.L_263 - .L_262)
.L_262:
        /*0150*/ 	.word	0x00000008
.L_263:


//--------------------- .nv.info._Z19ExpirationValuesGPUiiiffffffPfS_S_S_ --------------------------
	.section	.nv.info._Z19ExpirationValuesGPUiiiffffffPfS_S_S_,"",@"SHT_CUDA_INFO"
	.sectionflags	@""
	.align	4


	//----- nvinfo : EIATTR_CUDA_API_VERSION
	.align		4
        /*0000*/ 	.byte	0x04, 0x37
        /*0002*/ 	.short	(.L_265 - .L_264)
.L_264:
        /*0004*/ 	.word	0x00000082


	//----- nvinfo : EIATTR_KPARAM_INFO
	.align		4
.L_265:
        /*0008*/ 	.byte	0x04, 0x17
        /*000a*/ 	.short	(.L_267 - .L_266)
.L_266:
        /*000c*/ 	.word	0x00000000
        /*0010*/ 	.short	0x000c
        /*0012*/ 	.short	0x0040
        /*0014*/ 	.byte	0x00, 0xf5, 0x21, 0x00


	//----- nvinfo : EIATTR_KPARAM_INFO
	.align		4
.L_267:
        /*0018*/ 	.byte	0x04, 0x17
        /*001a*/ 	.short	(.L_269 - .L_268)
.L_268:
        /*001c*/ 	.word	0x00000000
        /*0020*/ 	.short	0x000b
        /*0022*/ 	.short	0x0038
        /*0024*/ 	.byte	0x00, 0xf5, 0x21, 0x00


	//----- nvinfo : EIATTR_KPARAM_INFO
	.align		4
.L_269:
        /*0028*/ 	.byte	0x04, 0x17
        /*002a*/ 	.short	(.L_271 - .L_270)
.L_270:
        /*002c*/ 	.word	0x00000000
        /*0030*/ 	.short	0x000a
        /*0032*/ 	.short	0x0030
        /*0034*/ 	.byte	0x00, 0xf5, 0x21, 0x00


	//----- nvinfo : EIATTR_KPARAM_INFO
	.align		4
.L_271:
        /*0038*/ 	.byte	0x04, 0x17
        /*003a*/ 	.short	(.L_273 - .L_272)
.L_272:
        /*003c*/ 	.word	0x00000000
        /*0040*/ 	.short	0x0009
        /*0042*/ 	.short	0x0028
        /*0044*/ 	.byte	0x00, 0xf5, 0x21, 0x00


	//----- nvinfo : EIATTR_KPARAM_INFO
	.align		4
.L_273:
        /*0048*/ 	.byte	0x04, 0x17
        /*004a*/ 	.short	(.L_275 - .L_274)
.L_274:
        /*004c*/ 	.word	0x00000000
        /*0050*/ 	.short	0x0008
        /*0052*/ 	.short	0x0020
        /*0054*/ 	.byte	0x00, 0xf0, 0x11, 0x00


	//----- nvinfo : EIATTR_KPARAM_INFO
	.align		4
.L_275:
        /*0058*/ 	.byte	0x04, 0x17
        /*005a*/ 	.short	(.L_277 - .L_276)
.L_276:
        /*005c*/ 	.word	0x00000000
        /*0060*/ 	.short	0x0007
        /*0062*/ 	.short	0x001c
        /*0064*/ 	.byte	0x00, 0xf0, 0x11, 0x00


	//----- nvinfo : EIATTR_KPARAM_INFO
	.align		4
.L_277:
        /*0068*/ 	.byte	0x04, 0x17
        /*006a*/ 	.short	(.L_279 - .L_278)
.L_278:
        /*006c*/ 	.word	0x00000000
        /*0070*/ 	.short	0x0006
        /*0072*/ 	.short	0x0018
        /*0074*/ 	.byte	0x00, 0xf0, 0x11, 0x00


	//----- nvinfo : EIATTR_KPARAM_INFO
	.align		4
.L_279:
        /*0078*/ 	.byte	0x04, 0x17
        /*007a*/ 	.short	(.L_281 - .L_280)
.L_280:
        /*007c*/ 	.word	0x00000000
        /*0080*/ 	.short	0x0005
        /*0082*/ 	.short	0x0014
        /*0084*/ 	.byte	0x00, 0xf0, 0x11, 0x00


	//----- nvinfo : EIATTR_KPARAM_INFO
	.align		4
.L_281:
        /*0088*/ 	.byte	0x04, 0x17
        /*008a*/ 	.short	(.L_283 - .L_282)
.L_282:
        /*008c*/ 	.word	0x00000000
        /*0090*/ 	.short	0x0004
        /*0092*/ 	.short	0x0010
        /*0094*/ 	.byte	0x00, 0xf0, 0x11, 0x00


	//----- nvinfo : EIATTR_KPARAM_INFO
	.align		4
.L_283:
        /*0098*/ 	.byte	0x04, 0x17
        /*009a*/ 	.short	(.L_285 - .L_284)
.L_284:
        /*009c*/ 	.word	0x00000000
        /*00a0*/ 	.short	0x0003
        /*00a2*/ 	.short	0x000c
        /*00a4*/ 	.byte	0x00, 0xf0, 0x11, 0x00


	//----- nvinfo : EIATTR_KPARAM_INFO
	.align		4
.L_285:
        /*00a8*/ 	.byte	0x04, 0x17
        /*00aa*/ 	.short	(.L_287 - .L_286)
.L_286:
        /*00ac*/ 	.word	0x00000000
        /*00b0*/ 	.short	0x0002
        /*00b2*/ 	.short	0x0008
        /*00b4*/ 	.byte	0x00, 0xf0, 0x11, 0x00


	//----- nvinfo : EIATTR_KPARAM_INFO
	.align		4
.L_287:
        /*00b8*/ 	.byte	0x04, 0x17
        /*00ba*/ 	.short	(.L_289 - .L_288)
.L_288:
        /*00bc*/ 	.word	0x00000000
        /*00c0*/ 	.short	0x0001
        /*00c2*/ 	.short	0x0004
        /*00c4*/ 	.byte	0x00, 0xf0, 0x11, 0x00


	//----- nvinfo : EIATTR_KPARAM_INFO
	.align		4
.L_289:
        /*00c8*/ 	.byte	0x04, 0x17
        /*00ca*/ 	.short	(.L_291 - .L_290)
.L_290:
        /*00cc*/ 	.word	0x00000000
        /*00d0*/ 	.short	0x0000
        /*00d2*/ 	.short	0x0000
        /*00d4*/ 	.byte	0x00, 0xf0, 0x11, 0x00


	//----- nvinfo : EIATTR_SPARSE_MMA_MASK
	.align		4
.L_291:
        /*00d8*/ 	.byte	0x03, 0x50
        /*00da*/ 	.short	0x0000


	//----- nvinfo : EIATTR_MAXREG_COUNT
	.align		4
        /*00dc*/ 	.byte	0x03, 0x1b
        /*00de*/ 	.short	0x00ff


	//----- nvinfo : EIATTR_MERCURY_ISA_VERSION
	.align		4
        /*00e0*/ 	.byte	0x03, 0x5f
        /*00e2*/ 	.short	0x0101


	//----- nvinfo : EIATTR_VRC_CTA_INIT_COUNT
	.align		4
        /*00e4*/ 	.byte	0x02, 0x4a
	.zero		1
	.zero		1


	//----- nvinfo : EIATTR_EXIT_INSTR_OFFSETS
	.align		4
        /*00e8*/ 	.byte	0x04, 0x1c
        /*00ea*/ 	.short	(.L_293 - .L_292)


	//   ....[0]....
.L_292:
        /*00ec*/ 	.word	0x00000100


	//   ....[1]....
        /*00f0*/ 	.word	0x000005b0


	//   ....[2]....
        /*00f4*/ 	.word	0x000006c0


	//----- nvinfo : EIATTR_CRS_STACK_SIZE
	.align		4
.L_293:
        /*00f8*/ 	.byte	0x04, 0x1e
        /*00fa*/ 	.short	(.L_295 - .L_294)
.L_294:
        /*00fc*/ 	.word	0x00000000


	//----- nvinfo : EIATTR_CBANK_PARAM_SIZE
	.align		4
.L_295:
        /*0100*/ 	.byte	0x03, 0x19
        /*0102*/ 	.short	0x0048


	//----- nvinfo : EIATTR_PARAM_CBANK
	.align		4
        /*0104*/ 	.byte	0x04, 0x0a
        /*0106*/ 	.short	(.L_297 - .L_296)
	.align		4
.L_296:
        /*0108*/ 	.word	index@(.nv.constant0._Z19ExpirationValuesGPUiiiffffffPfS_S_S_)
        /*010c*/ 	.short	0x0380
        /*010e*/ 	.short	0x0048


	//----- nvinfo : EIATTR_SW_WAR
	.align		4
.L_297:
        /*0110*/ 	.byte	0x04, 0x36
        /*0112*/ 	.short	(.L_299 - .L_298)
.L_298:
        /*0114*/ 	.word	0x00000008
.L_299:


//--------------------- .nv.callgraph             --------------------------
	.section	.nv.callgraph,"",@"SHT_CUDA_CALLGRAPH"
	.align	4
	.sectionentsize	8
	.align		4
        /*0000*/ 	.word	0x00000000
	.align		4
        /*0004*/ 	.word	0xffffffff
	.align		4
        /*0008*/ 	.word	0x00000000
	.align		4
        /*000c*/ 	.word	0xfffffffe
	.align		4
        /*0010*/ 	.word	0x00000000
	.align		4
        /*0014*/ 	.word	0xfffffffd
	.align		4
        /*0018*/ 	.word	0x00000000
	.align		4
        /*001c*/ 	.word	0xfffffffc


//--------------------- .text._Z24Check_EarlyExercise2_GPUiiiiiiiffffffPfS_S_S_ --------------------------
	.section	.text._Z24Check_EarlyExercise2_GPUiiiiiiiffffffPfS_S_S_,"ax",@progbits
	.align	128
        .global         _Z24Check_EarlyExercise2_GPUiiiiiiiffffffPfS_S_S_
        .type           _Z24Check_EarlyExercise2_GPUiiiiiiiffffffPfS_S_S_,@function
        .size           _Z24Check_EarlyExercise2_GPUiiiiiiiffffffPfS_S_S_,(.L_x_120 - _Z24Check_EarlyExercise2_GPUiiiiiiiffffffPfS_S_S_)
        .other          _Z24Check_EarlyExercise2_GPUiiiiiiiffffffPfS_S_S_,@"STO_CUDA_ENTRY STV_DEFAULT"
_Z24Check_EarlyExercise2_GPUiiiiiiiffffffPfS_S_S_:
.text._Z24Check_EarlyExercise2_GPUiiiiiiiffffffPfS_S_S_:
[----:B------:R-:W-:Y:S01]  /*0000*/  LDC R1, c[0x0][0x37c] ;  /* 0x0000df00ff017b82 */ /* 0x000fe20000000800 */
[----:B------:R-:W0:Y:S07]  /*0010*/  S2R R2, SR_TID.Y ;  /* 0x0000000000027919 */ /* 0x000e2e0000002200 */
[----:B------:R-:W1:Y:S01]  /*0020*/  LDC R0, c[0x0][0x360] ;  /* 0x0000d800ff007b82 */ /* 0x000e620000000800 */
[----:B------:R-:W2:Y:S01]  /*0030*/  LDCU UR4, c[0x0][0x388] ;  /* 0x00007100ff0477ac */ /* 0x000ea20008000800 */
[----:B------:R-:W1:Y:S01]  /*0040*/  S2R R3, SR_TID.X ;  /* 0x0000000000037919 */ /* 0x000e620000002100 */
[----:B------:R-:W2:Y:S01]  /*0050*/  LDCU.64 UR8, c[0x0][0x380] ;  /* 0x00007000ff0877ac */ /* 0x000ea20008000a00 */
[----:B------:R-:W3:Y:S04]  /*0060*/  S2R R7, SR_TID.Z ;  /* 0x0000000000077919 */ /* 0x000ee80000002300 */
[----:B------:R-:W0:Y:S08]  /*0070*/  S2UR UR6, SR_CTAID.Y ;  /* 0x00000000000679c3 */ /* 0x000e300000002600 */
[----:B------:R-:W0:Y:S01]  /*0080*/  LDC R5, c[0x0][0x364] ;  /* 0x0000d900ff057b82 */ /* 0x000e220000000800 */
[----:B--2---:R-:W-:-:S07]  /*0090*/  UIADD3 UR4, UPT, UPT, UR4, 0x1, -UR9 ;  /* 0x0000000104047890 */ /* 0x004fce000fffe809 */
[----:B------:R-:W1:Y:S08]  /*00a0*/  S2UR UR5, SR_CTAID.X ;  /* 0x00000000000579c3 */ /* 0x000e700000002500 */
[----:B------:R-:W3:Y:S08]  /*00b0*/  S2UR UR7, SR_CTAID.Z ;  /* 0x00000000000779c3 */ /* 0x000ef00000002700 */
[----:B------:R-:W3:Y:S01]  /*00c0*/  LDC R4, c[0x0][0x368] ;  /* 0x0000da00ff047b82 */ /* 0x000ee20000000800 */
[----:B0-----:R-:W-:-:S05]  /*00d0*/  IMAD R5, R5, UR6, R2 ;  /* 0x0000000605057c24 */ /* 0x001fca000f8e0202 */
[----:B------:R-:W-:Y:S01]  /*00e0*/  ISETP.GE.AND P0, PT, R5, UR4, PT ;  /* 0x0000000405007c0c */ /* 0x000fe2000bf06270 */
[----:B-1----:R-:W-:-:S05]  /*00f0*/  IMAD R0, R0, UR5, R3 ;  /* 0x0000000500007c24 */ /* 0x002fca000f8e0203 */
[----:B------:R-:W-:Y:S01]  /*0100*/  ISETP.GE.OR P0, PT, R0, UR8, P0 ;  /* 0x0000000800007c0c */ /* 0x000fe20008706670 */
[----:B---3--:R-:W-:-:S12]  /*0110*/  IMAD R4, R4, UR7, R7 ;  /* 0x0000000704047c24 */ /* 0x008fd8000f8e0207 */
[----:B------:R-:W-:Y:S05]  /*0120*/  @P0 EXIT ;  /* 0x000000000000094d */ /* 0x000fea0003800000 */
[----:B------:R-:W0:Y:S01]  /*0130*/  LDCU UR4, c[0x0][0x390] ;  /* 0x00007200ff0477ac */ /* 0x000e220008000800 */
[----:B------:R-:W0:Y:S02]  /*0140*/  LDCU UR6, c[0x0][0x38c] ;  /* 0x00007180ff0677ac */ /* 0x000e240008000800 */
[----:B0-----:R-:W-:-:S06]  /*0150*/  UIADD3 UR4, UPT, UPT, UR4, 0x1, -UR6 ;  /* 0x0000000104047890 */ /* 0x001fcc000fffe806 */
[----:B------:R-:W-:-:S13]  /*0160*/  ISETP.GE.AND P0, PT, R4, UR4, PT ;  /* 0x0000000404007c0c */ /* 0x000fda000bf06270 */
[----:B------:R-:W-:Y:S05]  /*0170*/  @P0 EXIT ;  /* 0x000000000000094d */ /* 0x000fea0003800000 */
[----:B------:R-:W0:Y:S01]  /*0180*/  LDCU UR7, c[0x0][0x398] ;  /* 0x00007300ff0777ac */ /* 0x000e220008000800 */
[----:B------:R-:W-:Y:S02]  /*0190*/  VIADD R4, R4, UR6 ;  /* 0x0000000604047c36 */ /* 0x000fe40008000000 */
[----:B------:R-:W-:Y:S01]  /*01a0*/  VIADD R5, R5, UR9 ;  /* 0x0000000905057c36 */ /* 0x000fe20008000000 */
[----:B------:R-:W1:Y:S01]  /*01b0*/  LDCU.64 UR4, c[0x0][0x358] ;  /* 0x00006b00ff0477ac */ /* 0x000e620008000a00 */
[----:B0-----:R-:W-:-:S09]  /*01c0*/  UISETP.NE.AND UP0, UPT, UR7, 0x2, UPT ;  /* 0x000000020700788c */ /* 0x001fd2000bf05270 */
[----:B-1----:R-:W-:Y:S05]  /*01d0*/  BRA.U UP0, `(.L_x_0) ;  /* 0x0000000500247547 */ /* 0x002fea000b800000 */
[----:B------:R-:W0:Y:S01]  /*01e0*/  LDC.64 R2, c[0x0][0x3b8] ;  /* 0x0000ee00ff027b82 */ /* 0x000e220000000a00 */
[----:B------:R-:W1:Y:S07]  /*01f0*/  LDCU UR6, c[0x0][0x394] ;  /* 0x00007280ff0677ac */ /* 0x000e6e0008000800 */
[----:B------:R-:W2:Y:S08]  /*0200*/  LDC.64 R8, c[0x0][0x3c0] ;  /* 0x0000f000ff087b82 */ /* 0x000eb00000000a00 */
[----:B------:R-:W3:Y:S01]  /*0210*/  LDC.64 R10, c[0x0][0x3c8] ;  /* 0x0000f200ff0a7b82 */ /* 0x000ee20000000a00 */
[----:B0-----:R-:W-:-:S07]  /*0220*/  IMAD.WIDE R2, R0, 0x4, R2 ;  /* 0x0000000400027825 */ /* 0x001fce00078e0202 */
[----:B------:R-:W0:Y:S01]  /*0230*/  LDC.64 R6, c[0x0][0x3a0] ;  /* 0x0000e800ff067b82 */ /* 0x000e220000000a00 */
[----:B------:R-:W0:Y:S01]  /*0240*/  LDG.E R3, desc[UR4][R2.64] ;  /* 0x0000000402037981 */ /* 0x000e22000c1e1900 */
[----:B--2---:R-:W-:-:S06]  /*0250*/  IMAD.WIDE R8, R5, 0x4, R8 ;  /* 0x0000000405087825 */ /* 0x004fcc00078e0208 */
[----:B------:R-:W2:Y:S01]  /*0260*/  LDC.64 R12, c[0x0][0x3a8] ;  /* 0x0000ea00ff0c7b82 */ /* 0x000ea20000000a00 */
[----:B------:R-:W2:Y:S01]  /*0270*/  LDG.E R8, desc[UR4][R8.64] ;  /* 0x0000000408087981 */ /* 0x000ea2000c1e1900 */
[----:B---3--:R-:W-:-:S06]  /*0280*/  IMAD.WIDE R10, R4, 0x4, R10 ;  /* 0x00000004040a7825 */ /* 0x008fcc00078e020a */
[----:B------:R-:W3:Y:S01]  /*0290*/  LDG.E R11, desc[UR4][R10.64] ;  /* 0x000000040a0b7981 */ /* 0x000ee2000c1e1900 */
[----:B------:R-:W-:Y:S02]  /*02a0*/  HFMA2 R15, -RZ, RZ, 0.96630859375, -0.0022525787353515625 ;  /* 0x3bbb989dff0f7431 */ /* 0x000fe400000001ff */
[----:B------:R-:W-:-:S04]  /*02b0*/  IMAD R0, R0, UR8, R0 ;  /* 0x0000000800007c24 */ /* 0x000fc8000f8e0200 */
[----:B------:R-:W-:Y:S01]  /*02c0*/  IMAD.IADD R0, R5, 0x1, R0 ;  /* 0x0000000105007824 */ /* 0x000fe200078e0200 */
[----:B------:R-:W-:Y:S03]  /*02d0*/  BSSY.RECONVERGENT B0, `(.L_x_1) ;  /* 0x0000023000007945 */ /* 0x000fe60003800200 */
[----:B------:R-:W-:-:S04]  /*02e0*/  IMAD R5, R0, UR8, R0 ;  /* 0x0000000800057c24 */ /* 0x000fc8000f8e0200 */
[----:B------:R-:W-:Y:S02]  /*02f0*/  IMAD.IADD R0, R4, 0x1, R5 ;  /* 0x0000000104007824 */ /* 0x000fe400078e0205 */
[----:B0-----:R-:W-:-:S04]  /*0300*/  FFMA R7, R3, R7, R6 ;  /* 0x0000000703077223 */ /* 0x001fc80000000006 */
[----:B--2---:R-:W-:Y:S01]  /*0310*/  FFMA R12, R8, R12, R7 ;  /* 0x0000000c080c7223 */ /* 0x004fe20000000007 */
[----:B------:R-:W-:Y:S01]  /*0320*/  IMAD.MOV.U32 R3, RZ, RZ, 0x437c0000 ;  /* 0x437c0000ff037424 */ /* 0x000fe200078e00ff */
[----:B-1----:R-:W0:Y:S02]  /*0330*/  I2F.F64 R6, UR6 ;  /* 0x0000000600067d12 */ /* 0x002e240008201c00 */
[----:B---3--:R-:W-:-:S04]  /*0340*/  FFMA R12, R11, R13, R12 ;  /* 0x0000000d0b0c7223 */ /* 0x008fc8000000000c */
[----:B------:R-:W-:-:S04]  /*0350*/  FFMA.SAT R2, R12, R15, 0.5 ;  /* 0x3f0000000c027423 */ /* 0x000fc8000000200f */
[----:B------:R-:W-:-:S04]  /*0360*/  FFMA.RM R10, R2, R3, 12582913 ;  /* 0x4b400001020a7423 */ /* 0x000fc80000004003 */
[----:B------:R-:W-:Y:S01]  /*0370*/  FADD R9, R10, -12583039 ;  /* 0xcb40007f0a097421 */ /* 0x000fe20000000000 */
[----:B0-----:R-:W0:Y:S03]  /*0380*/  MUFU.RCP64H R3, R7 ;  /* 0x0000000700037308 */ /* 0x001e260000001800 */
[----:B------:R-:W-:-:S04]  /*0390*/  FFMA R9, R12, 1.4426950216293334961, -R9 ;  /* 0x3fb8aa3b0c097823 */ /* 0x000fc80000000809 */
[----:B------:R-:W-:-:S04]  /*03a0*/  FFMA R12, R12, 1.925963033500011079e-08, R9 ;  /* 0x32a570600c0c7823 */ /* 0x000fc80000000009 */
[----:B------:R-:W1:Y:S01]  /*03b0*/  MUFU.EX2 R11, R12 ;  /* 0x0000000c000b7308 */ /* 0x000e620000000800 */
[----:B------:R-:W-:Y:S01]  /*03c0*/  IMAD.MOV.U32 R2, RZ, RZ, 0x1 ;  /* 0x00000001ff027424 */ /* 0x000fe200078e00ff */
[----:B------:R-:W-:-:S05]  /*03d0*/  SHF.L.U32 R10, R10, 0x17, RZ ;  /* 0x000000170a0a7819 */ /* 0x000fca00000006ff */
[----:B0-----:R-:W-:Y:S01]  /*03e0*/  DFMA R8, -R6, R2, 1 ;  /* 0x3ff000000608742b */ /* 0x001fe20000000102 */
[----:B-1----:R-:W-:-:S07]  /*03f0*/  FMUL R14, R10, R11 ;  /* 0x0000000b0a0e7220 */ /* 0x002fce0000400000 */
[----:B------:R-:W-:Y:S02]  /*0400*/  DFMA R10, R8, R8, R8 ;  /* 0x00000008080a722b */ /* 0x000fe40000000008 */
[----:B------:R-:W0:Y:S06]  /*0410*/  F2F.F64.F32 R8, R14 ;  /* 0x0000000e00087310 */ /* 0x000e2c0000201800 */
[----:B------:R-:W-:-:S08]  /*0420*/  DFMA R10, R2, R10, R2 ;  /* 0x0000000a020a722b */ /* 0x000fd00000000002 */
[----:B------:R-:W-:Y:S02]  /*0430*/  DFMA R2, -R6, R10, 1 ;  /* 0x3ff000000602742b */ /* 0x000fe4000000010a */
[----:B0-----:R-:W-:-:S06]  /*0440*/  DADD R8, R8, -1 ;  /* 0xbff0000008087429 */ /* 0x001fcc0000000000 */
[----:B------:R-:W-:Y:S02]  /*0450*/  DFMA R2, R10, R2, R10 ;  /* 0x000000020a02722b */ /* 0x000fe4000000000a */
[----:B------:R-:W-:-:S08]  /*0460*/  DMUL R8, R8, 360 ;  /* 0x4076800008087828 */ /* 0x000fd00000000000 */
[----:B------:R-:W-:-:S08]  /*0470*/  DMUL R10, R8, R2 ;  /* 0x00000002080a7228 */ /* 0x000fd00000000000 */
[----:B------:R-:W-:-:S08]  /*0480*/  DFMA R12, -R6, R10, R8 ;  /* 0x0000000a060c722b */ /* 0x000fd00000000108 */
[----:B------:R-:W-:Y:S01]  /*0490*/  DFMA R2, R2, R12, R10 ;  /* 0x0000000c0202722b */ /* 0x000fe2000000000a */
[----:B------:R-:W-:-:S09]  /*04a0*/  FSETP.GEU.AND P1, PT, |R9|, 6.5827683646048100446e-37, PT ;  /* 0x036000000900780b */ /* 0x000fd20003f2e200 */
[----:B------:R-:W-:-:S05]  /*04b0*/  FFMA R10, RZ, R7, R3 ;  /* 0x00000007ff0a7223 */ /* 0x000fca0000000003 */
[----:B------:R-:W-:-:S13]  /*04c0*/  FSETP.GT.AND P0, PT, |R10|, 1.469367938527859385e-39, PT ;  /* 0x001000000a00780b */ /* 0x000fda0003f04200 */
[----:B------:R-:W-:Y:S05]  /*04d0*/  @P0 BRA P1, `(.L_x_2) ;  /* 0x0000000000080947 */ /* 0x000fea0000800000 */
[----:B------:R-:W-:-:S07]  /*04e0*/  MOV R10, 0x500 ;  /* 0x00000500000a7802 */ /* 0x000fce0000000f00 */
[----:B------:R-:W-:Y:S05]  /*04f0*/  CALL.REL.NOINC `($__internal_0_$__cuda_sm20_div_rn_f64_full) ;  /* 0x0000000400807944 */ /* 0x000fea0003c00000 */
.L_x_2:
[----:B------:R-:W-:Y:S05]  /*0500*/  BSYNC.RECONVERGENT B0 ;  /* 0x0000000000007941 */ /* 0x000fea0003800200 */
.L_x_1:
[----:B------:R-:W0:Y:S01]  /*0510*/  LDC.64 R6, c[0x0][0x3d0] ;  /* 0x0000f400ff067b82 */ /* 0x000e220000000a00 */
[----:B------:R-:W1:Y:S01]  /*0520*/  LDCU UR6, c[0x0][0x3b0] ;  /* 0x00007600ff0677ac */ /* 0x000e620008000800 */
[----:B------:R-:W1:Y:S01]  /*0530*/  F2F.F32.F64 R2, R2 ;  /* 0x0000000200027310 */ /* 0x000e620000301000 */
[----:B------:R-:W2:Y:S01]  /*0540*/  LDCU UR7, c[0x0][0x39c] ;  /* 0x00007380ff0777ac */ /* 0x000ea20008000800 */
[----:B0-----:R-:W-:-:S05]  /*0550*/  IMAD.WIDE R6, R0, 0x4, R6 ;  /* 0x0000000400067825 */ /* 0x001fca00078e0206 */
[----:B------:R-:W3:Y:S01]  /*0560*/  LDG.E R8, desc[UR4][R6.64] ;  /* 0x0000000406087981 */ /* 0x000ee2000c1e1900 */
[----:B-1----:R-:W-:Y:S01]  /*0570*/  FADD R0, R2, UR6 ;  /* 0x0000000602007e21 */ /* 0x002fe20008000000 */
[----:B------:R-:W-:-:S03]  /*0580*/  MOV R9, RZ ;  /* 0x000000ff00097202 */ /* 0x000fc60000000f00 */
[----:B--2---:R-:W-:-:S04]  /*0590*/  FADD R0, -R0, UR7 ;  /* 0x0000000700007e21 */ /* 0x004fc80008000100 */
[----:B------:R-:W0:Y:S02]  /*05a0*/  F2F.F64.F32 R4, R0 ;  /* 0x0000000000047310 */ /* 0x000e240000201800 */
[----:B0-----:R-:W-:Y:S01]  /*05b0*/  DSETP.MAX.AND P0, P1, RZ, R4, PT ;  /* 0x00000004ff00722a */ /* 0x001fe2000390f000 */
[----:B------:R-:W-:-:S05]  /*05c0*/  IMAD.MOV.U32 R10, RZ, RZ, R5 ;  /* 0x000000ffff0a7224 */ /* 0x000fca00078e0005 */
[----:B------:R-:W-:Y:S01]  /*05d0*/  FSEL R3, R9, R10, P0 ;  /* 0x0000000a09037208 */ /* 0x000fe20000000000 */
[----:B------:R-:W-:Y:S02]  /*05e0*/  IMAD.MOV.U32 R9, RZ, RZ, R4 ;  /* 0x000000ffff097224 */ /* 0x000fe400078e0004 */
[----:B------:R-:W-:-:S05]  /*05f0*/  HFMA2 R4, -RZ, RZ, 0, 0 ;  /* 0x00000000ff047431 */ /* 0x000fca00000001ff */
[----:B------:R-:W-:Y:S02]  /*0600*/  @P1 LOP3.LUT R3, R10, 0x80000, RZ, 0xfc, !PT ;  /* 0x000800000a031812 */ /* 0x000fe400078efcff */
[----:B------:R-:W-:-:S04]  /*0610*/  SEL R2, R4, R9, P0 ;  /* 0x0000000904027207 */ /* 0x000fc80000000000 */
[----:B------:R-:W3:Y:S02]  /*0620*/  F2F.F32.F64 R3, R2 ;  /* 0x0000000200037310 */ /* 0x000ee40000301000 */
[----:B---3--:R-:W-:-:S13]  /*0630*/  FSETP.GEU.AND P0, PT, R8, R3, PT ;  /* 0x000000030800720b */ /* 0x008fda0003f0e000 */
[----:B------:R-:W-:Y:S05]  /*0640*/  @P0 EXIT ;  /* 0x000000000000094d */ /* 0x000fea0003800000 */
[----:B------:R-:W-:Y:S01]  /*0650*/  STG.E desc[UR4][R6.64], R3 ;  /* 0x0000000306007986 */ /* 0x000fe2000c101904 */
[----:B------:R-:W-:Y:S05]  /*0660*/  EXIT ;  /* 0x000000000000794d */ /* 0x000fea0003800000 */
.L_x_0:
[----:B------:R-:W0:Y:S01]  /*0670*/  LDC.64 R2, c[0x0][0x3b8] ;  /* 0x0000ee00ff027b82 */ /* 0x000e220000000a00 */
[----:B------:R-:W1:Y:S07]  /*0680*/  LDCU UR6, c[0x0][0x394] ;  /* 0x00007280ff0677ac */ /* 0x000e6e0008000800 */
[----:B------:R-:W2:Y:S08]  /*0690*/  LDC.64 R6, c[0x0][0x3c0] ;  /* 0x0000f000ff067b82 */ /* 0x000eb00000000a00 */
[----:B------:R-:W3:Y:S01]  /*06a0*/  LDC.64 R10, c[0x0][0x3c8] ;  /* 0x0000f200ff0a7b82 */ /* 0x000ee20000000a00 */
[----:B0-----:R-:W-:-:S07]  /*06b0*/  IMAD.WIDE R2, R0, 0x4, R2 ;  /* 0x0000000400027825 */ /* 0x001fce00078e0202 */
[----:B------:R-:W0:Y:S01]  /*06c0*/  LDC.64 R12, c[0x0][0x3a8] ;  /* 0x0000ea00ff0c7b82 */ /* 0x000e220000000a00 */
[----:B------:R-:W4:Y:S01]  /*06d0*/  LDG.E R3, desc[UR4][R2.64] ;  /* 0x0000000402037981 */ /* 0x000f22000c1e1900 */
[----:B--2---:R-:W-:-:S06]  /*06e0*/  IMAD.WIDE R8, R5, 0x4, R6 ;  /* 0x0000000405087825 */ /* 0x004fcc00078e0206 */
[----:B------:R-:W4:Y:S01]  /*06f0*/  LDC.64 R6, c[0x0][0x3a0] ;  /* 0x0000e800ff067b82 */ /* 0x000f220000000a00 */
[----:B------:R-:W0:Y:S01]  /*0700*/  LDG.E R8, desc[UR4][R8.64] ;  /* 0x0000000408087981 */ /* 0x000e22000c1e1900 */
[----:B---3--:R-:W-:-:S06]  /*0710*/  IMAD.WIDE R10, R4, 0x4, R10 ;  /* 0x00000004040a7825 */ /* 0x008fcc00078e020a */
[----:B------:R-:W2:Y:S01]  /*0720*/  LDG.E R11, desc[UR4][R10.64] ;  /* 0x000000040a0b7981 */ /* 0x000ea2000c1e1900 */
[----:B------:R-:W-:Y:S01]  /*0730*/  IMAD.MOV.U32 R15, RZ, RZ, 0x3bbb989d ;  /* 0x3bbb989dff0f7424 */ /* 0x000fe200078e00ff */
[----:B------:R-:W-:Y:S01]  /*0740*/  BSSY.RECONVERGENT B0, `(.L_x_3) ;  /* 0x0000025000007945 */ /* 0x000fe20003800200 */
[----:B----4-:R-:W-:-:S04]  /*0750*/  FFMA R7, R3, R7, R6 ;  /* 0x0000000703077223 */ /* 0x010fc80000000006 */
[----:B0-----:R-:W-:Y:S01]  /*0760*/  FFMA R12, R8, R12, R7 ;  /* 0x0000000c080c7223 */ /* 0x001fe20000000007 */
[----:B------:R-:W-:Y:S01]  /*0770*/  IMAD.MOV.U32 R3, RZ, RZ, 0x437c0000 ;  /* 0x437c0000ff037424 */ /* 0x000fe200078e00ff */
[----:B-1----:R-:W0:Y:S02]  /*0780*/  I2F.F64 R6, UR6 ;  /* 0x0000000600067d12 */ /* 0x002e240008201c00 */
[----:B--2---:R-:W-:-:S04]  /*0790*/  FFMA R12, R11, R13, R12 ;  /* 0x0000000d0b0c7223 */ /* 0x004fc8000000000c */
[----:B------:R-:W-:-:S04]  /*07a0*/  FFMA.SAT R2, R12, R15, 0.5 ;  /* 0x3f0000000c027423 */ /* 0x000fc8000000200f */
[----:B------:R-:W-:-:S04]  /*07b0*/  FFMA.RM R10, R2, R3, 12582913 ;  /* 0x4b400001020a7423 */ /* 0x000fc80000004003 */
[----:B------:R-:W-:Y:S01]  /*07c0*/  FADD R9, R10, -12583039 ;  /* 0xcb40007f0a097421 */ /* 0x000fe20000000000 */
[----:B0-----:R-:W0:Y:S03]  /*07d0*/  MUFU.RCP64H R3, R7 ;  /* 0x0000000700037308 */ /* 0x001e260000001800 */
[----:B------:R-:W-:-:S04]  /*07e0*/  FFMA R9, R12, 1.4426950216293334961, -R9 ;  /* 0x3fb8aa3b0c097823 */ /* 0x000fc80000000809 */
[----:B------:R-:W-:-:S04]  /*07f0*/  FFMA R14, R12, 1.925963033500011079e-08, R9 ;  /* 0x32a570600c0e7823 */ /* 0x000fc80000000009 */
[----:B------:R-:W1:Y:S01]  /*0800*/  MUFU.EX2 R11, R14 ;  /* 0x0000000e000b7308 */ /* 0x000e620000000800 */
[----:B------:R-:W-:Y:S01]  /*0810*/  MOV R2, 0x1 ;  /* 0x0000000100027802 */ /* 0x000fe20000000f00 */
[----:B------:R-:W-:-:S05]  /*0820*/  IMAD.SHL.U32 R10, R10, 0x800000, RZ ;  /* 0x008000000a0a7824 */ /* 0x000fca00078e00ff */
        /* <DEDUP_REMOVED lines=12> */
[----:B------:R-:W-:Y:S01]  /*08f0*/  IMAD R10, R0, UR8, R0 ;  /* 0x00000008000a7c24 */ /* 0x000fe2000f8e0200 */
[----:B------:R-:W-:-:S08]  /*0900*/  FSETP.GEU.AND P1, PT, |R9|, 6.5827683646048100446e-37, PT ;  /* 0x036000000900780b */ /* 0x000fd00003f2e200 */
[----:B------:R-:W-:-:S05]  /*0910*/  FFMA R0, RZ, R7, R3 ;  /* 0x00000007ff007223 */ /* 0x000fca0000000003 */
[----:B------:R-:W-:Y:S01]  /*0920*/  FSETP.GT.AND P0, PT, |R0|, 1.469367938527859385e-39, PT ;  /* 0x001000000000780b */ /* 0x000fe20003f04200 */
[----:B------:R-:W-:-:S04]  /*0930*/  IMAD.IADD R10, R5, 0x1, R10 ;  /* 0x00000001050a7824 */ /* 0x000fc800078e020a */
[----:B------:R-:W-:-:S05]  /*0940*/  IMAD R5, R10, UR8, R10 ;  /* 0x000000080a057c24 */ /* 0x000fca000f8e020a */
[----:B------:R-:W-:-:S03]  /*0950*/  IADD3 R0, PT, PT, R4, R5, RZ ;  /* 0x0000000504007210 */ /* 0x000fc60007ffe0ff */
[----:B------:R-:W-:Y:S05]  /*0960*/  @P0 BRA P1, `(.L_x_4) ;  /* 0x0000000000080947 */ /* 0x000fea0000800000 */
[----:B------:R-:W-:-:S07]  /*0970*/  MOV R10, 0x990 ;  /* 0x00000990000a7802 */ /* 0x000fce0000000f00 */
[----:B------:R-:W-:Y:S05]  /*0980*/  CALL.REL.NOINC `($__internal_0_$__cuda_sm20_div_rn_f64_full) ;  /* 0x00000000005c7944 */ /* 0x000fea0003c00000 */
.L_x_4:
[----:B------:R-:W-:Y:S05]  /*0990*/  BSYNC.RECONVERGENT B0 ;  /* 0x0000000000007941 */ /* 0x000fea0003800200 */
.L_x_3:
[----:B------:R-:W0:Y:S01]  /*09a0*/  LDC.64 R4, c[0x0][0x3d0] ;  /* 0x0000f400ff047b82 */ /* 0x000e220000000a00 */
[----:B------:R-:W1:Y:S01]  /*09b0*/  LDCU UR6, c[0x0][0x3b0] ;  /* 0x00007600ff0677ac */ /* 0x000e620008000800 */
[----:B------:R-:W1:Y:S01]  /*09c0*/  F2F.F32.F64 R2, R2 ;  /* 0x0000000200027310 */ /* 0x000e620000301000 */
[----:B------:R-:W2:Y:S01]  /*09d0*/  LDCU UR7, c[0x0][0x39c] ;  /* 0x00007380ff0777ac */ /* 0x000ea20008000800 */
[----:B0-----:R-:W-:-:S05]  /*09e0*/  IMAD.WIDE R6, R0, 0x4, R4 ;  /* 0x0000000400067825 */ /* 0x001fca00078e0204 */
[----:B------:R-:W3:Y:S01]  /*09f0*/  LDG.E R8, desc[UR4][R6.64] ;  /* 0x0000000406087981 */ /* 0x000ee2000c1e1900 */
[----:B-1----:R-:W-:Y:S01]  /*0a00*/  FADD R0, R2, UR6 ;  /* 0x0000000602007e21 */ /* 0x002fe20008000000 */
[----:B------:R-:W-:-:S03]  /*0a10*/  IMAD.MOV.U32 R9, RZ, RZ, RZ ;  /* 0x000000ffff097224 */ /* 0x000fc600078e00ff */
[----:B--2---:R-:W-:-:S04]  /*0a20*/  FADD R0, R0, -UR7 ;  /* 0x8000000700007e21 */ /* 0x004fc80008000000 */
[----:B------:R-:W0:Y:S02]  /*0a30*/  F2F.F64.F32 R4, R0 ;  /* 0x0000000000047310 */ /* 0x000e240000201800 */
[----:B0-----:R-:W-:Y:S01]  /*0a40*/  DSETP.MAX.AND P0, P1, RZ, R4, PT ;  /* 0x00000004ff00722a */ /* 0x001fe2000390f000 */
[----:B------:R-:W-:-:S05]  /*0a50*/  IMAD.MOV.U32 R10, RZ, RZ, R5 ;  /* 0x000000ffff0a7224 */ /* 0x000fca00078e0005 */
[----:B------:R-:W-:Y:S02]  /*0a60*/  FSEL R3, R9, R10, P0 ;  /* 0x0000000a09037208 */ /* 0x000fe40000000000 */
[----:B------:R-:W-:Y:S01]  /*0a70*/  MOV R9, R4 ;  /* 0x0000000400097202 */ /* 0x000fe20000000f00 */
[----:B------:R-:W-:-:S05]  /*0a80*/  IMAD.MOV.U32 R4, RZ, RZ, RZ ;  /* 0x000000ffff047224 */ /* 0x000fca00078e00ff */
[----:B------:R-:W-:Y:S02]  /*0a90*/  @P1 LOP3.LUT R3, R10, 0x80000, RZ, 0xfc, !PT ;  /* 0x000800000a031812 */ /* 0x000fe400078efcff */
[----:B------:R-:W-:-:S04]  /*0aa0*/  SEL R2, R4, R9, P0 ;  /* 0x0000000904027207 */ /* 0x000fc80000000000 */
[----:B------:R-:W3:Y:S02]  /*0ab0*/  F2F.F32.F64 R3, R2 ;  /* 0x0000000200037310 */ /* 0x000ee40000301000 */
[----:B---3--:R-:W-:-:S13]  /*0ac0*/  FSETP.GEU.AND P0, PT, R8, R3, PT ;  /* 0x000000030800720b */ /* 0x008fda0003f0e000 */
[----:B------:R-:W-:Y:S05]  /*0ad0*/  @P0 EXIT ;  /* 0x000000000000094d */ /* 0x000fea0003800000 */
[----:B------:R-:W-:Y:S01]  /*0ae0*/  STG.E desc[UR4][R6.64], R3 ;  /* 0x0000000306007986 */ /* 0x000fe2000c101904 */
[----:B------:R-:W-:Y:S05]  /*0af0*/  EXIT ;  /* 0x000000000000794d */ /* 0x000fea0003800000 */
        .weak           $__internal_0_$__cuda_sm20_div_rn_f64_full
        .type           $__internal_0_$__cuda_sm20_div_rn_f64_full,@function
        .size           $__internal_0_$__cuda_sm20_div_rn_f64_full,(.L_x_120 - $__internal_0_$__cuda_sm20_div_rn_f64_full)
$__internal_0_$__cuda_sm20_div_rn_f64_full:
[C---:B------:R-:W-:Y:S01]  /*0b00*/  FSETP.GEU.AND P0, PT, |R7|.reuse, 1.469367938527859385e-39, PT ;  /* 0x001000000700780b */ /* 0x040fe20003f0e200 */
[----:B------:R-:W-:Y:S01]  /*0b10*/  BSSY.RECONVERGENT B1, `(.L_x_5) ;  /* 0x0000057000017945 */ /* 0x000fe20003800200 */
[----:B------:R-:W-:Y:S02]  /*0b20*/  LOP3.LUT R4, R7, 0x800fffff, RZ, 0xc0, !PT ;  /* 0x800fffff07047812 */ /* 0x000fe400078ec0ff */
[C---:B------:R-:W-:Y:S02]  /*0b30*/  FSETP.GEU.AND P2, PT, |R9|.reuse, 1.469367938527859385e-39, PT ;  /* 0x001000000900780b */ /* 0x040fe40003f4e200 */
[----:B------:R-:W-:Y:S01]  /*0b40*/  LOP3.LUT R5, R4, 0x3ff00000, RZ, 0xfc, !PT ;  /* 0x3ff0000004057812 */ /* 0x000fe200078efcff */
[----:B------:R-:W-:Y:S01]  /*0b50*/  IMAD.MOV.U32 R4, RZ, RZ, R6 ;  /* 0x000000ffff047224 */ /* 0x000fe200078e0006 */
[----:B------:R-:W-:Y:S02]  /*0b60*/  MOV R16, 0x1 ;  /* 0x0000000100107802 */ /* 0x000fe40000000f00 */
[----:B------:R-:W-:-:S02]  /*0b70*/  LOP3.LUT R11, R9, 0x7ff00000, RZ, 0xc0, !PT ;  /* 0x7ff00000090b7812 */ /* 0x000fc400078ec0ff */
[----:B------:R-:W-:Y:S01]  /*0b80*/  LOP3.LUT R14, R7, 0x7ff00000, RZ, 0xc0, !PT ;  /* 0x7ff00000070e7812 */ /* 0x000fe200078ec0ff */
[----:B------:R-:W-:-:S03]  /*0b90*/  @!P0 DMUL R4, R6, 8.98846567431157953865e+307 ;  /* 0x7fe0000006048828 */ /* 0x000fc60000000000 */
[----:B------:R-:W-:Y:S02]  /*0ba0*/  ISETP.GE.U32.AND P1, PT, R11, R14, PT ;  /* 0x0000000e0b00720c */ /* 0x000fe40003f26070 */
[----:B------:R-:W-:Y:S01]  /*0bb0*/  @!P2 LOP3.LUT R12, R7, 0x7ff00000, RZ, 0xc0, !PT ;  /* 0x7ff00000070ca812 */ /* 0x000fe200078ec0ff */
[----:B------:R-:W0:Y:S01]  /*0bc0*/  MUFU.RCP64H R17, R5 ;  /* 0x0000000500117308 */ /* 0x000e220000001800 */
[----:B------:R-:W-:Y:S02]  /*0bd0*/  @!P2 MOV R18, RZ ;  /* 0x000000ff0012a202 */ /* 0x000fe40000000f00 */
[----:B------:R-:W-:Y:S01]  /*0be0*/  @!P2 ISETP.GE.U32.AND P3, PT, R11, R12, PT ;  /* 0x0000000c0b00a20c */ /* 0x000fe20003f66070 */
[----:B------:R-:W-:-:S05]  /*0bf0*/  IMAD.MOV.U32 R12, RZ, RZ, 0x1ca00000 ;  /* 0x1ca00000ff0c7424 */ /* 0x000fca00078e00ff */
[----:B------:R-:W-:-:S04]  /*0c00*/  @!P2 SEL R13, R12, 0x63400000, !P3 ;  /* 0x634000000c0da807 */ /* 0x000fc80005800000 */
[----:B------:R-:W-:Y:S01]  /*0c10*/  @!P2 LOP3.LUT R13, R13, 0x80000000, R9, 0xf8, !PT ;  /* 0x800000000d0da812 */ /* 0x000fe200078ef809 */
[----:B0-----:R-:W-:-:S03]  /*0c20*/  DFMA R2, R16, -R4, 1 ;  /* 0x3ff000001002742b */ /* 0x001fc60000000804 */
[----:B------:R-:W-:-:S05]  /*0c30*/  @!P2 LOP3.LUT R19, R13, 0x100000, RZ, 0xfc, !PT ;  /* 0x001000000d13a812 */ /* 0x000fca00078efcff */
[----:B------:R-:W-:-:S08]  /*0c40*/  DFMA R2, R2, R2, R2 ;  /* 0x000000020202722b */ /* 0x000fd00000000002 */
[----:B------:R-:W-:Y:S01]  /*0c50*/  DFMA R16, R16, R2, R16 ;  /* 0x000000021010722b */ /* 0x000fe20000000010 */
[----:B------:R-:W-:Y:S01]  /*0c60*/  SEL R3, R12, 0x63400000, !P1 ;  /* 0x634000000c037807 */ /* 0x000fe20004800000 */
[----:B------:R-:W-:-:S03]  /*0c70*/  IMAD.MOV.U32 R2, RZ, RZ, R8 ;  /* 0x000000ffff027224 */ /* 0x000fc600078e0008 */
[----:B------:R-:W-:-:S03]  /*0c80*/  LOP3.LUT R3, R3, 0x800fffff, R9, 0xf8, !PT ;  /* 0x800fffff03037812 */ /* 0x000fc600078ef809 */
[----:B------:R-:W-:-:S03]  /*0c90*/  DFMA R20, R16, -R4, 1 ;  /* 0x3ff000001014742b */ /* 0x000fc60000000804 */
[----:B------:R-:W-:-:S05]  /*0ca0*/  @!P2 DFMA R2, R2, 2, -R18 ;  /* 0x400000000202a82b */ /* 0x000fca0000000812 */
[----:B------:R-:W-:Y:S01]  /*0cb0*/  DFMA R16, R16, R20, R16 ;  /* 0x000000141010722b */ /* 0x000fe20000000010 */
[----:B------:R-:W-:Y:S02]  /*0cc0*/  IMAD.MOV.U32 R21, RZ, RZ, R11 ;  /* 0x000000ffff157224 */ /* 0x000fe400078e000b */
[----:B------:R-:W-:Y:S01]  /*0cd0*/  IMAD.MOV.U32 R20, RZ, RZ, R14 ;  /* 0x000000ffff147224 */ /* 0x000fe200078e000e */
[----:B------:R-:W-:Y:S02]  /*0ce0*/  @!P0 LOP3.LUT R20, R5, 0x7ff00000, RZ, 0xc0, !PT ;  /* 0x7ff0000005148812 */ /* 0x000fe400078ec0ff */
[----:B------:R-:W-:Y:S02]  /*0cf0*/  @!P2 LOP3.LUT R21, R3, 0x7ff00000, RZ, 0xc0, !PT ;  /* 0x7ff000000315a812 */ /* 0x000fe400078ec0ff */
[----:B------:R-:W-:Y:S01]  /*0d00*/  DMUL R18, R16, R2 ;  /* 0x0000000210127228 */ /* 0x000fe20000000000 */
[----:B------:R-:W-:Y:S01]  /*0d10*/  VIADD R22, R20, 0xffffffff ;  /* 0xffffffff14167836 */ /* 0x000fe20000000000 */
[----:B------:R-:W-:-:S04]  /*0d20*/  IADD3 R13, PT, PT, R21, -0x1, RZ ;  /* 0xffffffff150d7810 */ /* 0x000fc80007ffe0ff */
[----:B------:R-:W-:Y:S02]  /*0d30*/  ISETP.GT.U32.AND P0, PT, R13, 0x7feffffe, PT ;  /* 0x7feffffe0d00780c */ /* 0x000fe40003f04070 */
[----:B------:R-:W-:Y:S02]  /*0d40*/  DFMA R14, R18, -R4, R2 ;  /* 0x80000004120e722b */ /* 0x000fe40000000002 */
[----:B------:R-:W-:-:S06]  /*0d50*/  ISETP.GT.U32.OR P0, PT, R22, 0x7feffffe, P0 ;  /* 0x7feffffe1600780c */ /* 0x000fcc0000704470 */
[----:B------:R-:W-:-:S07]  /*0d60*/  DFMA R14, R16, R14, R18 ;  /* 0x0000000e100e722b */ /* 0x000fce0000000012 */
[----:B------:R-:W-:Y:S05]  /*0d70*/  @P0 BRA `(.L_x_6) ;  /* 0x00000000006c0947 */ /* 0x000fea0003800000 */
[----:B------:R-:W-:-:S04]  /*0d80*/  LOP3.LUT R16, R7, 0x7ff00000, RZ, 0xc0, !PT ;  /* 0x7ff0000007107812 */ /* 0x000fc800078ec0ff */
[CC--:B------:R-:W-:Y:S02]  /*0d90*/  VIADDMNMX R8, R11.reuse, -R16.reuse, 0xb9600000, !PT ;  /* 0xb96000000b087446 */ /* 0x0c0fe40007800910 */
[----:B------:R-:W-:Y:S02]  /*0da0*/  ISETP.GE.U32.AND P0, PT, R11, R16, PT ;  /* 0x000000100b00720c */ /* 0x000fe40003f06070 */
[----:B------:R-:W-:Y:S02]  /*0db0*/  VIMNMX R8, PT, PT, R8, 0x46a00000, PT ;  /* 0x46a0000008087848 */ /* 0x000fe40003fe0100 */
[----:B------:R-:W-:-:S05]  /*0dc0*/  SEL R11, R12, 0x63400000, !P0 ;  /* 0x634000000c0b7807 */ /* 0x000fca0004000000 */
[----:B------:R-:W-:Y:S02]  /*0dd0*/  IMAD.IADD R11, R8, 0x1, -R11 ;  /* 0x00000001080b7824 */ /* 0x000fe400078e0a0b */
[----:B------:R-:W-:-:S03]  /*0de0*/  IMAD.MOV.U32 R8, RZ, RZ, RZ ;  /* 0x000000ffff087224 */ /* 0x000fc600078e00ff */
[----:B------:R-:W-:-:S06]  /*0df0*/  IADD3 R9, PT, PT, R11, 0x7fe00000, RZ ;  /* 0x7fe000000b097810 */ /* 0x000fcc0007ffe0ff */
[----:B------:R-:W-:-:S10]  /*0e00*/  DMUL R12, R14, R8 ;  /* 0x000000080e0c7228 */ /* 0x000fd40000000000 */
[----:B------:R-:W-:-:S13]  /*0e10*/  FSETP.GTU.AND P0, PT, |R13|, 1.469367938527859385e-39, PT ;  /* 0x001000000d00780b */ /* 0x000fda0003f0c200 */
[----:B------:R-:W-:Y:S05]  /*0e20*/  @P0 BRA `(.L_x_7) ;  /* 0x0000000000940947 */ /* 0x000fea0003800000 */
[----:B------:R-:W-:Y:S01]  /*0e30*/  DFMA R2, R14, -R4, R2 ;  /* 0x800000040e02722b */ /* 0x000fe20000000002 */
[----:B------:R-:W-:-:S09]  /*0e40*/  IMAD.MOV.U32 R8, RZ, RZ, RZ ;  /* 0x000000ffff087224 */ /* 0x000fd200078e00ff */
[C---:B------:R-:W-:Y:S02]  /*0e50*/  FSETP.NEU.AND P0, PT, R3.reuse, RZ, PT ;  /* 0x000000ff0300720b */ /* 0x040fe40003f0d000 */
[----:B------:R-:W-:-:S04]  /*0e60*/  LOP3.LUT R7, R3, 0x80000000, R7, 0x48, !PT ;  /* 0x8000000003077812 */ /* 0x000fc800078e4807 */
[----:B------:R-:W-:-:S07]  /*0e70*/  LOP3.LUT R9, R7, R9, RZ, 0xfc, !PT ;  /* 0x0000000907097212 */ /* 0x000fce00078efcff */
[----:B------:R-:W-:Y:S05]  /*0e80*/  @!P0 BRA `(.L_x_7) ;  /* 0x00000000007c8947 */ /* 0x000fea0003800000 */
[----:B------:R-:W-:Y:S01]  /*0e90*/  IADD3 R3, PT, PT, -R11, RZ, RZ ;  /* 0x000000ff0b037210 */ /* 0x000fe20007ffe1ff */
[----:B------:R-:W-:Y:S01]  /*0ea0*/  IMAD.MOV.U32 R2, RZ, RZ, RZ ;  /* 0x000000ffff027224 */ /* 0x000fe200078e00ff */
[----:B------:R-:W-:-:S05]  /*0eb0*/  DMUL.RP R8, R14, R8 ;  /* 0x000000080e087228 */ /* 0x000fca0000008000 */
[----:B------:R-:W-:-:S05]  /*0ec0*/  DFMA R2, R12, -R2, R14 ;  /* 0x800000020c02722b */ /* 0x000fca000000000e */
[----:B------:R-:W-:Y:S02]  /*0ed0*/  LOP3.LUT R7, R9, R7, RZ, 0x3c, !PT ;  /* 0x0000000709077212 */ /* 0x000fe400078e3cff */
[----:B------:R-:W-:-:S04]  /*0ee0*/  IADD3 R2, PT, PT, -R11, -0x43300000, RZ ;  /* 0xbcd000000b027810 */ /* 0x000fc80007ffe1ff */
[----:B------:R-:W-:-:S04]  /*0ef0*/  FSETP.NEU.AND P0, PT, |R3|, R2, PT ;  /* 0x000000020300720b */ /* 0x000fc80003f0d200 */
[----:B------:R-:W-:Y:S02]  /*0f00*/  FSEL R12, R8, R12, !P0 ;  /* 0x0000000c080c7208 */ /* 0x000fe40004000000 */
[----:B------:R-:W-:Y:S01]  /*0f10*/  FSEL R13, R7, R13, !P0 ;  /* 0x0000000d070d7208 */ /* 0x000fe20004000000 */
[----:B------:R-:W-:Y:S06]  /*0f20*/  BRA `(.L_x_7) ;  /* 0x0000000000547947 */ /* 0x000fec0003800000 */
.L_x_6:
[----:B------:R-:W-:-:S14]  /*0f30*/  DSETP.NAN.AND P0, PT, R8, R8, PT ;  /* 0x000000080800722a */ /* 0x000fdc0003f08000 */
[----:B------:R-:W-:Y:S05]  /*0f40*/  @P0 BRA `(.L_x_8) ;  /* 0x0000000000440947 */ /* 0x000fea0003800000 */
[----:B------:R-:W-:-:S14]  /*0f50*/  DSETP.NAN.AND P0, PT, R6, R6, PT ;  /* 0x000000060600722a */ /* 0x000fdc0003f08000 */
[----:B------:R-:W-:Y:S05]  /*0f60*/  @P0 BRA `(.L_x_9) ;  /* 0x0000000000300947 */ /* 0x000fea0003800000 */
[----:B------:R-:W-:Y:S01]  /*0f70*/  ISETP.NE.AND P0, PT, R21, R20, PT ;  /* 0x000000141500720c */ /* 0x000fe20003f05270 */
[----:B------:R-:W-:Y:S01]  /*0f80*/  IMAD.MOV.U32 R12, RZ, RZ, 0x0 ;  /* 0x00000000ff0c7424 */ /* 0x000fe200078e00ff */
[----:B------:R-:W-:-:S11]  /*0f90*/  MOV R13, 0xfff80000 ;  /* 0xfff80000000d7802 */ /* 0x000fd60000000f00 */
[----:B------:R-:W-:Y:S05]  /*0fa0*/  @!P0 BRA `(.L_x_7) ;  /* 0x0000000000348947 */ /* 0x000fea0003800000 */
[----:B------:R-:W-:Y:S02]  /*0fb0*/  ISETP.NE.AND P0, PT, R21, 0x7ff00000, PT ;  /* 0x7ff000001500780c */ /* 0x000fe40003f05270 */
[----:B------:R-:W-:Y:S02]  /*0fc0*/  LOP3.LUT R13, R9, 0x80000000, R7, 0x48, !PT ;  /* 0x80000000090d7812 */ /* 0x000fe400078e4807 */
[----:B------:R-:W-:-:S13]  /*0fd0*/  ISETP.EQ.OR P0, PT, R20, RZ, !P0 ;  /* 0x000000ff1400720c */ /* 0x000fda0004702670 */
[----:B------:R-:W-:Y:S01]  /*0fe0*/  @P0 LOP3.LUT R2, R13, 0x7ff00000, RZ, 0xfc, !PT ;  /* 0x7ff000000d020812 */ /* 0x000fe200078efcff */
[----:B------:R-:W-:Y:S02]  /*0ff0*/  @!P0 IMAD.MOV.U32 R12, RZ, RZ, RZ ;  /* 0x000000ffff0c8224 */ /* 0x000fe400078e00ff */
[----:B------:R-:W-:Y:S01]  /*1000*/  @P0 IMAD.MOV.U32 R12, RZ, RZ, RZ ;  /* 0x000000ffff0c0224 */ /* 0x000fe200078e00ff */
[----:B------:R-:W-:Y:S01]  /*1010*/  @P0 MOV R13, R2 ;  /* 0x00000002000d0202 */ /* 0x000fe20000000f00 */
[----:B------:R-:W-:Y:S06]  /*1020*/  BRA `(.L_x_7) ;  /* 0x0000000000147947 */ /* 0x000fec0003800000 */
.L_x_9:
[----:B------:R-:W-:Y:S01]  /*1030*/  LOP3.LUT R13, R7, 0x80000, RZ, 0xfc, !PT ;  /* 0x00080000070d7812 */ /* 0x000fe200078efcff */
[----:B------:R-:W-:Y:S01]  /*1040*/  IMAD.MOV.U32 R12, RZ, RZ, R6 ;  /* 0x000000ffff0c7224 */ /* 0x000fe200078e0006 */
[----:B------:R-:W-:Y:S06]  /*1050*/  BRA `(.L_x_7) ;  /* 0x0000000000087947 */ /* 0x000fec0003800000 */
.L_x_8:
[----:B------:R-:W-:Y:S01]  /*1060*/  LOP3.LUT R13, R9, 0x80000, RZ, 0xfc, !PT ;  /* 0x00080000090d7812 */ /* 0x000fe200078efcff */
[----:B------:R-:W-:-:S07]  /*1070*/  IMAD.MOV.U32 R12, RZ, RZ, R8 ;  /* 0x000000ffff0c7224 */ /* 0x000fce00078e0008 */
.L_x_7:
[----:B------:R-:W-:Y:S05]  /*1080*/  BSYNC.RECONVERGENT B1 ;  /* 0x0000000000017941 */ /* 0x000fea0003800200 */
.L_x_5:
[----:B------:R-:W-:Y:S01]  /*1090*/  HFMA2 R11, -RZ, RZ, 0, 0 ;  /* 0x00000000ff0b7431 */ /* 0x000fe200000001ff */
[----:B------:R-:W-:Y:S01]  /*10a0*/  MOV R2, R12 ;  /* 0x0000000c00027202 */ /* 0x000fe20000000f00 */
[----:B------:R-:W-:Y:S02]  /*10b0*/  IMAD.MOV.U32 R3, RZ, RZ, R13 ;  /* 0x000000ffff037224 */ /* 0x000fe400078e000d */
[----:B------:R-:W-:Y:S05]  /*10c0*/  RET.REL.NODEC R10 `(_Z24Check_EarlyExercise2_GPUiiiiiiiffffffPfS_S_S_) ;  /* 0xffffffec0acc7950 */ /* 0x000fea0003c3ffff */
.L_x_10:
[----:B------:R-:W-:-:S00]  /*10d0*/  BRA `(.L_x_10) ;  /* 0xfffffffc00fc7947 */ /* 0x000fc0000383ffff */
[----:B------:R-:W-:-:S00]  /*10e0*/  NOP ;  /* 0x0000000000007918 */ /* 0x000fc00000000000 */
        /* <DEDUP_REMOVED lines=9> */
.L_x_120:


//--------------------- .text._Z23Check_EarlyExercise_GPUiiiiiiiffffffPfS_S_S_ --------------------------
	.section	.text._Z23Check_EarlyExercise_GPUiiiiiiiffffffPfS_S_S_,"ax",@progbits
	.align	128
        .global         _Z23Check_EarlyExercise_GPUiiiiiiiffffffPfS_S_S_
        .type           _Z23Check_EarlyExercise_GPUiiiiiiiffffffPfS_S_S_,@function
        .size           _Z23Check_EarlyExercise_GPUiiiiiiiffffffPfS_S_S_,(.L_x_121 - _Z23Check_EarlyExercise_GPUiiiiiiiffffffPfS_S_S_)
        .other          _Z23Check_EarlyExercise_GPUiiiiiiiffffffPfS_S_S_,@"STO_CUDA_ENTRY STV_DEFAULT"
_Z23Check_EarlyExercise_GPUiiiiiiiffffffPfS_S_S_:
.text._Z23Check_EarlyExercise_GPUiiiiiiiffffffPfS_S_S_:
[----:B------:R-:W-:Y:S01]  /*0000*/  LDC R1, c[0x0][0x37c] ;  /* 0x0000df00ff017b82 */ /* 0x000fe20000000800 */
[----:B------:R-:W0:Y:S07]  /*0010*/  S2R R2, SR_TID.Y ;  /* 0x0000000000027919 */ /* 0x000e2e0000002200 */
[----:B------:R-:W1:Y:S01]  /*0020*/  S2UR UR9, SR_CTAID.Y ;  /* 0x00000000000979c3 */ /* 0x000e620000002600 */
[----:B------:R-:W2:Y:S01]  /*0030*/  LDCU UR4, c[0x0][0x360] ;  /* 0x00006c00ff0477ac */ /* 0x000ea20008000800 */
[----:B------:R-:W3:Y:S01]  /*0040*/  S2R R4, SR_TID.X ;  /* 0x0000000000047919 */ /* 0x000ee20000002100 */
[----:B------:R-:W1:Y:S05]  /*0050*/  LDCU UR5, c[0x0][0x364] ;  /* 0x00006c80ff0577ac */ /* 0x000e6a0008000800 */
[----:B------:R-:W2:Y:S08]  /*0060*/  S2UR UR8, SR_CTAID.X ;  /* 0x00000000000879c3 */ /* 0x000eb00000002500 */
[----:B------:R-:W4:Y:S08]  /*0070*/  LDC R0, c[0x0][0x390] ;  /* 0x0000e400ff007b82 */ /* 0x000f300000000800 */
[----:B------:R-:W4:Y:S01]  /*0080*/  LDC.64 R6, c[0x0][0x388] ;  /* 0x0000e200ff067b82 */ /* 0x000f220000000a00 */
[----:B-1----:R-:W-:-:S06]  /*0090*/  UIMAD UR9, UR9, UR5, URZ ;  /* 0x00000005090972a4 */ /* 0x002fcc000f8e02ff */
[----:B0-----:R-:W-:Y:S01]  /*00a0*/  VIADD R8, R2, UR9 ;  /* 0x0000000902087c36 */ /* 0x001fe20008000000 */
[----:B------:R-:W0:Y:S01]  /*00b0*/  LDC R9, c[0x0][0x384] ;  /* 0x0000e100ff097b82 */ /* 0x000e220000000800 */
[----:B--2---:R-:W-:Y:S01]  /*00c0*/  UIMAD UR8, UR8, UR4, URZ ;  /* 0x00000004080872a4 */ /* 0x004fe2000f8e02ff */
[----:B----4-:R-:W-:-:S05]  /*00d0*/  IADD3 R5, PT, PT, R0, 0x1, -R7 ;  /* 0x0000000100057810 */ /* 0x010fca0007ffe807 */
[----:B---3--:R-:W-:Y:S01]  /*00e0*/  VIADD R0, R4, UR8 ;  /* 0x0000000804007c36 */ /* 0x008fe20008000000 */
[----:B------:R-:W-:Y:S02]  /*00f0*/  ISETP.GE.AND P0, PT, R8, R5, PT ;  /* 0x000000050800720c */ /* 0x000fe40003f06270 */
[----:B0-----:R-:W-:-:S04]  /*0100*/  IADD3 R3, PT, PT, R6, 0x1, -R9 ;  /* 0x0000000106037810 */ /* 0x001fc80007ffe809 */
[----:B------:R-:W-:-:S13]  /*0110*/  ISETP.GE.OR P0, PT, R0, R3, P0 ;  /* 0x000000030000720c */ /* 0x000fda0000706670 */
[----:B------:R-:W-:Y:S05]  /*0120*/  @P0 EXIT ;  /* 0x000000000000094d */ /* 0x000fea0003800000 */
[----:B------:R-:W0:Y:S01]  /*0130*/  LDCU UR4, c[0x0][0x398] ;  /* 0x00007300ff0477ac */ /* 0x000e220008000800 */
[----:B------:R-:W-:Y:S01]  /*0140*/  IADD3 R3, PT, PT, R8, R7, RZ ;  /* 0x0000000708037210 */ /* 0x000fe20007ffe0ff */
[----:B------:R-:W-:Y:S01]  /*0150*/  IMAD.IADD R5, R0, 0x1, R9 ;  /* 0x0000000100057824 */ /* 0x000fe200078e0209 */
[----:B------:R-:W1:Y:S01]  /*0160*/  LDCU.64 UR12, c[0x0][0x358] ;  /* 0x00006b00ff0c77ac */ /* 0x000e620008000a00 */
[----:B0-----:R-:W-:-:S09]  /*0170*/  UISETP.NE.AND UP0, UPT, UR4, 0x2, UPT ;  /* 0x000000020400788c */ /* 0x001fd2000bf05270 */
[----:B-1----:R-:W-:Y:S05]  /*0180*/  BRA.U !UP0, `(.L_x_11) ;  /* 0x0000001108487547 */ /* 0x002fea000b800000 */
[----:B------:R-:W0:Y:S02]  /*0190*/  LDCU UR6, c[0x0][0x380] ;  /* 0x00007000ff0677ac */ /* 0x000e240008000800 */
[----:B0-----:R-:W-:-:S13]  /*01a0*/  ISETP.LE.AND P0, PT, RZ, UR6, PT ;  /* 0x00000006ff007c0c */ /* 0x001fda000bf03270 */
[----:B------:R-:W-:Y:S05]  /*01b0*/  @!P0 EXIT ;  /* 0x000000000000894d */ /* 0x000fea0003800000 */
[----:B------:R-:W0:Y:S01]  /*01c0*/  LDCU UR4, c[0x0][0x394] ;  /* 0x00007280ff0477ac */ /* 0x000e220008000800 */
[----:B------:R-:W1:Y:S01]  /*01d0*/  LDC.64 R32, c[0x0][0x3c0] ;  /* 0x0000f000ff207b82 */ /* 0x000e620000000a00 */
[----:B------:R-:W-:Y:S01]  /*01e0*/  PLOP3.LUT P0, PT, PT, PT, PT, 0x8, 0x80 ;  /* 0x000000000080781c */ /* 0x000fe20003f0e170 */
[----:B------:R-:W-:Y:S01]  /*01f0*/  IMAD.MOV.U32 R0, RZ, RZ, RZ ;  /* 0x000000ffff007224 */ /* 0x000fe200078e00ff */
[----:B------:R-:W-:Y:S02]  /*0200*/  UISETP.NE.AND UP0, UPT, UR6, URZ, UPT ;  /* 0x000000ff0600728c */ /* 0x000fe4000bf05270 */
[----:B------:R-:W-:-:S03]  /*0210*/  UIADD3 UR11, UPT, UPT, UR6, 0x1, URZ ;  /* 0x00000001060b7890 */ /* 0x000fc6000fffe0ff */
[----:B------:R-:W2:Y:S01]  /*0220*/  LDC.64 R10, c[0x0][0x3c8] ;  /* 0x0000f200ff0a7b82 */ /* 0x000ea20000000a00 */
[----:B0-----:R-:W0:Y:S01]  /*0230*/  I2F.F64 R12, UR4 ;  /* 0x00000004000c7d12 */ /* 0x001e220008201c00 */
[----:B-1----:R-:W-:Y:S01]  /*0240*/  IMAD.WIDE R32, R5, 0x4, R32 ;  /* 0x0000000405207825 */ /* 0x002fe200078e0220 */
[----:B0-----:R-:W-:-:S03]  /*0250*/  R2UR UR14, R12 ;  /* 0x000000000c0e72ca */ /* 0x001fc600000e0000 */
[----:B--2---:R-:W-:Y:S01]  /*0260*/  IMAD.WIDE R10, R3, 0x4, R10 ;  /* 0x00000004030a7825 */ /* 0x004fe200078e020a */
[----:B------:R-:W-:Y:S01]  /*0270*/  R2UR UR15, R13 ;  /* 0x000000000d0f72ca */ /* 0x000fe200000e0000 */
[----:B------:R-:W-:-:S14]  /*0280*/  BRA.U !UP0, `(.L_x_12) ;  /* 0x0000000908c47547 */ /* 0x000fdc000b800000 */
[----:B------:R-:W0:Y:S01]  /*0290*/  LDC.64 R12, c[0x0][0x3d0] ;  /* 0x0000f400ff0c7b82 */ /* 0x000e220000000a00 */
[----:B------:R-:W-:Y:S01]  /*02a0*/  UIADD3 UR7, UPT, UPT, UR6, -0x1, URZ ;  /* 0xffffffff06077890 */ /* 0x000fe2000fffe0ff */
[----:B------:R-:W-:Y:S01]  /*02b0*/  IADD3 R4, PT, PT, R9, UR8, R4 ;  /* 0x0000000809047c10 */ /* 0x000fe2000fffe004 */
[----:B------:R-:W-:Y:S02]  /*02c0*/  USHF.L.U32 UR4, UR6, 0x1, URZ ;  /* 0x0000000106047899 */ /* 0x000fe400080006ff */
[----:B------:R-:W-:Y:S01]  /*02d0*/  MOV R19, UR6 ;  /* 0x0000000600137c02 */ /* 0x000fe20008000f00 */
[----:B------:R-:W-:Y:S01]  /*02e0*/  ULOP3.LUT UR5, UR11, 0xfffffffe, URZ, 0xc0, !UPT ;  /* 0xfffffffe0b057892 */ /* 0x000fe2000f8ec0ff */
[----:B------:R-:W-:Y:S01]  /*02f0*/  IADD3 R2, PT, PT, R7, UR9, R2 ;  /* 0x0000000907027c10 */ /* 0x000fe2000fffe002 */
[----:B------:R-:W-:Y:S01]  /*0300*/  IMAD.U32 R31, RZ, RZ, UR7 ;  /* 0x00000007ff1f7e24 */ /* 0x000fe2000f8e00ff */
[----:B------:R-:W1:Y:S01]  /*0310*/  LDC.64 R14, c[0x0][0x3a0] ;  /* 0x0000e800ff0e7b82 */ /* 0x000e620000000a00 */
[--C-:B------:R-:W-:Y:S01]  /*0320*/  IMAD R19, R19, UR11, R4.reuse ;  /* 0x0000000b13137c24 */ /* 0x100fe2000f8e0204 */
[----:B------:R-:W-:Y:S01]  /*0330*/  ULOP3.LUT UR4, UR4, 0xfffffffe, URZ, 0x3c, !UPT ;  /* 0xfffffffe04047892 */ /* 0x000fe2000f8e3cff */
[----:B------:R-:W-:Y:S01]  /*0340*/  IMAD R31, R31, UR11, R4 ;  /* 0x0000000b1f1f7c24 */ /* 0x000fe2000f8e0204 */
[----:B------:R-:W2:Y:S01]  /*0350*/  LDCU UR18, c[0x0][0x3b0] ;  /* 0x00007600ff1277ac */ /* 0x000ea20008000800 */
[----:B------:R-:W-:-:S02]  /*0360*/  IMAD R19, R19, UR11, R2 ;  /* 0x0000000b13137c24 */ /* 0x000fc4000f8e0202 */
[----:B------:R-:W-:Y:S01]  /*0370*/  IMAD R31, R31, UR11, R2 ;  /* 0x0000000b1f1f7c24 */ /* 0x000fe2000f8e0202 */
[----:B------:R-:W3:Y:S01]  /*0380*/  LDC.64 R16, c[0x0][0x3a8] ;  /* 0x0000ea00ff107b82 */ /* 0x000ee20000000a00 */
[----:B------:R-:W-:Y:S01]  /*0390*/  IMAD.MOV.U32 R18, RZ, RZ, RZ ;  /* 0x000000ffff127224 */ /* 0x000fe200078e00ff */
[----:B------:R-:W4:Y:S01]  /*03a0*/  LDCU UR19, c[0x0][0x39c] ;  /* 0x00007380ff1377ac */ /* 0x000f220008000800 */
[----:B------:R-:W0:Y:S01]  /*03b0*/  LDCU.64 UR16, c[0x0][0x3b8] ;  /* 0x00007700ff1077ac */ /* 0x000e220008000a00 */
[----:B------:R-:W-:Y:S02]  /*03c0*/  UIADD3 UR10, UPT, UPT, -UR5, URZ, URZ ;  /* 0x000000ff050a7290 */ /* 0x000fe4000fffe1ff */
[----:B------:R-:W-:-:S12]  /*03d0*/  UIMAD UR6, UR11, UR4, URZ ;  /* 0x000000040b0672a4 */ /* 0x000fd8000f8e02ff */
.L_x_19:
[----:B------:R-:W-:Y:S01]  /*03e0*/  ISETP.GT.AND P0, PT, R18, 0x31, PT ;  /* 0x000000311200780c */ /* 0x000fe20003f04270 */
[----:B------:R-:W-:Y:S01]  /*03f0*/  UIADD3 UR10, UPT, UPT, UR10, 0x2, URZ ;  /* 0x000000020a0a7890 */ /* 0x000fe2000fffe0ff */
[----:B------:R-:W-:Y:S03]  /*0400*/  BSSY.RECONVERGENT B0, `(.L_x_13) ;  /* 0x0000092000007945 */ /* 0x000fe60003800200 */
[----:B------:R-:W-:-:S08]  /*0410*/  UISETP.NE.AND UP0, UPT, UR10, URZ, UPT ;  /* 0x000000ff0a00728c */ /* 0x000fd0000bf05270 */
[----:B------:R-:W-:Y:S05]  /*0420*/  @P0 BRA `(.L_x_14) ;  /* 0x00000008003c0947 */ /* 0x000fea0003800000 */
[----:B------:R-:W-:Y:S01]  /*0430*/  UIADD3 UR4, UPT, UPT, UR7, 0x1, URZ ;  /* 0x0000000107047890 */ /* 0x000fe2000fffe0ff */
[----:B------:R-:W3:Y:S03]  /*0440*/  LDG.E R0, desc[UR12][R32.64] ;  /* 0x0000000c20007981 */ /* 0x000ee6000c1e1900 */
[----:B0-----:R-:W-:Y:S01]  /*0450*/  UIMAD.WIDE.U32 UR4, UR4, 0x4, UR16 ;  /* 0x00000004040478a5 */ /* 0x001fe2000f8e0010 */
[----:B------:R-:W5:Y:S05]  /*0460*/  LDG.E R21, desc[UR12][R10.64] ;  /* 0x0000000c0a157981 */ /* 0x000f6a000c1e1900 */
[----:B------:R-:W-:Y:S01]  /*0470*/  IMAD.U32 R7, RZ, RZ, UR5 ;  /* 0x00000005ff077e24 */ /* 0x000fe2000f8e00ff */
[----:B------:R-:W-:-:S05]  /*0480*/  MOV R6, UR4 ;  /* 0x0000000400067c02 */ /* 0x000fca0008000f00 */
[----:B------:R0:W1:Y:S01]  /*0490*/  LDG.E R7, desc[UR12][R6.64] ;  /* 0x0000000c06077981 */ /* 0x000062000c1e1900 */
[----:B------:R-:W-:Y:S01]  /*04a0*/  IMAD.U32 R8, RZ, RZ, UR14 ;  /* 0x0000000eff087e24 */ /* 0x000fe2000f8e00ff */
[----:B0-----:R-:W-:Y:S01]  /*04b0*/  MOV R6, 0x1 ;  /* 0x0000000100067802 */ /* 0x001fe20000000f00 */
[----:B------:R-:W-:Y:S01]  /*04c0*/  BSSY.RECONVERGENT B1, `(.L_x_15) ;  /* 0x000002a000017945 */ /* 0x000fe20003800200 */
[----:B-1----:R-:W-:-:S04]  /*04d0*/  FFMA R9, R7, R15, R14 ;  /* 0x0000000f07097223 */ /* 0x002fc8000000000e */
[----:B---3--:R-:W-:Y:S01]  /*04e0*/  FFMA R0, R0, R16, R9 ;  /* 0x0000001000007223 */ /* 0x008fe20000000009 */
[----:B------:R-:W-:-:S03]  /*04f0*/  IMAD.MOV.U32 R9, RZ, RZ, 0x3bbb989d ;  /* 0x3bbb989dff097424 */ /* 0x000fc600078e00ff */
[----:B-----5:R-:W-:Y:S01]  /*0500*/  FFMA R0, R21, R17, R0 ;  /* 0x0000001115007223 */ /* 0x020fe20000000000 */
[----:B------:R-:W-:-:S03]  /*0510*/  HFMA2 R21, -RZ, RZ, 3.7421875, 0 ;  /* 0x437c0000ff157431 */ /* 0x000fc600000001ff */
[----:B------:R-:W-:-:S04]  /*0520*/  FFMA.SAT R2, R0, R9, 0.5 ;  /* 0x3f00000000027423 */ /* 0x000fc80000002009 */
[----:B------:R-:W-:-:S04]  /*0530*/  FFMA.RM R2, R2, R21, 12582913 ;  /* 0x4b40000102027423 */ /* 0x000fc80000004015 */
[----:B------:R-:W-:Y:S01]  /*0540*/  FADD R9, R2, -12583039 ;  /* 0xcb40007f02097421 */ /* 0x000fe20000000000 */
[----:B------:R-:W0:Y:S03]  /*0550*/  MUFU.RCP64H R7, UR15 ;  /* 0x0000000f00077d08 */ /* 0x000e260008001800 */
[----:B------:R-:W-:-:S04]  /*0560*/  FFMA R9, R0, 1.4426950216293334961, -R9 ;  /* 0x3fb8aa3b00097823 */ /* 0x000fc80000000809 */
[----:B------:R-:W-:-:S04]  /*0570*/  FFMA R0, R0, 1.925963033500011079e-08, R9 ;  /* 0x32a5706000007823 */ /* 0x000fc80000000009 */
[----:B------:R-:W1:Y:S01]  /*0580*/  MUFU.EX2 R21, R0 ;  /* 0x0000000000157308 */ /* 0x000e620000000800 */
[----:B------:R-:W-:Y:S02]  /*0590*/  IMAD.U32 R9, RZ, RZ, UR15 ;  /* 0x0000000fff097e24 */ /* 0x000fe4000f8e00ff */
[----:B------:R-:W-:-:S04]  /*05a0*/  IMAD.SHL.U32 R2, R2, 0x800000, RZ ;  /* 0x0080000002027824 */ /* 0x000fc800078e00ff */
[----:B0-----:R-:W-:Y:S01]  /*05b0*/  DFMA R8, R6, -R8, 1 ;  /* 0x3ff000000608742b */ /* 0x001fe20000000808 */
[----:B-1----:R-:W-:-:S07]  /*05c0*/  FMUL R2, R2, R21 ;  /* 0x0000001502027220 */ /* 0x002fce0000400000 */
[----:B------:R-:W-:Y:S02]  /*05d0*/  DFMA R20, R8, R8, R8 ;  /* 0x000000080814722b */ /* 0x000fe40000000008 */
[----:B------:R-:W0:Y:S06]  /*05e0*/  F2F.F64.F32 R8, R2 ;  /* 0x0000000200087310 */ /* 0x000e2c0000201800 */
[----:B------:R-:W-:Y:S01]  /*05f0*/  DFMA R20, R6, R20, R6 ;  /* 0x000000140614722b */ /* 0x000fe20000000006 */
[----:B------:R-:W-:Y:S01]  /*0600*/  IMAD.U32 R6, RZ, RZ, UR14 ;  /* 0x0000000eff067e24 */ /* 0x000fe2000f8e00ff */
[----:B------:R-:W-:-:S06]  /*0610*/  MOV R7, UR15 ;  /* 0x0000000f00077c02 */ /* 0x000fcc0008000f00 */
[----:B------:R-:W-:Y:S02]  /*0620*/  DFMA R6, R20, -R6, 1 ;  /* 0x3ff000001406742b */ /* 0x000fe40000000806 */
[----:B0-----:R-:W-:-:S06]  /*0630*/  DADD R8, R8, -1 ;  /* 0xbff0000008087429 */ /* 0x001fcc0000000000 */
[----:B------:R-:W-:Y:S02]  /*0640*/  DFMA R6, R20, R6, R20 ;  /* 0x000000061406722b */ /* 0x000fe40000000014 */
[----:B------:R-:W-:-:S08]  /*0650*/  DMUL R24, R8, 360 ;  /* 0x4076800008187828 */ /* 0x000fd00000000000 */
[----:B------:R-:W-:-:S08]  /*0660*/  DMUL R8, R24, R6 ;  /* 0x0000000618087228 */ /* 0x000fd00000000000 */
[----:B------:R-:W-:-:S08]  /*0670*/  DFMA R20, R8, -UR14, R24 ;  /* 0x8000000e08147c2b */ /* 0x000fd00008000018 */
[----:B------:R-:W-:Y:S01]  /*0680*/  DFMA R6, R6, R20, R8 ;  /* 0x000000140606722b */ /* 0x000fe20000000008 */
[----:B------:R-:W-:-:S09]  /*0690*/  FSETP.GEU.AND P1, PT, |R25|, 6.5827683646048100446e-37, PT ;  /* 0x036000001900780b */ /* 0x000fd20003f2e200 */
[----:B------:R-:W-:-:S05]  /*06a0*/  FFMA R0, RZ, UR15, R7 ;  /* 0x0000000fff007c23 */ /* 0x000fca0008000007 */
[----:B------:R-:W-:-:S13]  /*06b0*/  FSETP.GT.AND P0, PT, |R0|, 1.469367938527859385e-39, PT ;  /* 0x001000000000780b */ /* 0x000fda0003f04200 */
[----:B------:R-:W-:Y:S05]  /*06c0*/  @P0 BRA P1, `(.L_x_16) ;  /* 0x0000000000240947 */ /* 0x000fea0000800000 */
[----:B------:R-:W-:Y:S01]  /*06d0*/  IMAD.U32 R7, RZ, RZ, UR15 ;  /* 0x0000000fff077e24 */ /* 0x000fe2000f8e00ff */
[----:B------:R-:W-:Y:S01]  /*06e0*/  MOV R6, UR14 ;  /* 0x0000000e00067c02 */ /* 0x000fe20008000f00 */
[----:B------:R-:W-:Y:S01]  /*06f0*/  IMAD.U32 R23, RZ, RZ, UR15 ;  /* 0x0000000fff177e24 */ /* 0x000fe2000f8e00ff */
[----:B------:R-:W-:Y:S01]  /*0700*/  MOV R4, 0x740 ;  /* 0x0000074000047802 */ /* 0x000fe20000000f00 */
[----:B------:R-:W-:Y:S02]  /*0710*/  IMAD.U32 R22, RZ, RZ, UR14 ;  /* 0x0000000eff167e24 */ /* 0x000fe4000f8e00ff */
[----:B------:R-:W-:-:S07]  /*0720*/  IMAD.MOV.U32 R23, RZ, RZ, R7 ;  /* 0x000000ffff177224 */ /* 0x000fce00078e0007 */
[----:B--2-4-:R-:W-:Y:S05]  /*0730*/  CALL.REL.NOINC `($__internal_1_$__cuda_sm20_div_rn_f64_full) ;  /* 0x0000001c00207944 */ /* 0x014fea0003c00000 */
[----:B------:R-:W-:Y:S01]  /*0740*/  MOV R6, R8 ;  /* 0x0000000800067202 */ /* 0x000fe20000000f00 */
[----:B------:R-:W-:-:S07]  /*0750*/  IMAD.MOV.U32 R7, RZ, RZ, R9 ;  /* 0x000000ffff077224 */ /* 0x000fce00078e0009 */
.L_x_16:
[----:B--2-4-:R-:W-:Y:S05]  /*0760*/  BSYNC.RECONVERGENT B1 ;  /* 0x0000000000017941 */ /* 0x014fea0003800200 */
.L_x_15:
[----:B------:R-:W-:-:S05]  /*0770*/  IMAD.WIDE R8, R19, 0x4, R12 ;  /* 0x0000000413087825 */ /* 0x000fca00078e020c */
[----:B------:R-:W2:Y:S01]  /*0780*/  LDG.E R2, desc[UR12][R8.64] ;  /* 0x0000000c08027981 */ /* 0x000ea2000c1e1900 */
[----:B------:R-:W0:Y:S01]  /*0790*/  F2F.F32.F64 R6, R6 ;  /* 0x0000000600067310 */ /* 0x000e220000301000 */
[----:B------:R-:W-:Y:S02]  /*07a0*/  IMAD.MOV.U32 R4, RZ, RZ, RZ ;  /* 0x000000ffff047224 */ /* 0x000fe400078e00ff */
[----:B0-----:R-:W-:-:S04]  /*07b0*/  FADD R0, R6, UR18 ;  /* 0x0000001206007e21 */ /* 0x001fc80008000000 */
[----:B------:R-:W-:-:S04]  /*07c0*/  FADD R0, R0, -UR19 ;  /* 0x8000001300007e21 */ /* 0x000fc80008000000 */
[----:B------:R-:W0:Y:S02]  /*07d0*/  F2F.F64.F32 R20, R0 ;  /* 0x0000000000147310 */ /* 0x000e240000201800 */
[----:B0-----:R-:W-:Y:S01]  /*07e0*/  DSETP.MAX.AND P0, P1, RZ, R20, PT ;  /* 0x00000014ff00722a */ /* 0x001fe2000390f000 */
[----:B------:R-:W-:Y:S01]  /*07f0*/  MOV R25, R21 ;  /* 0x0000001500197202 */ /* 0x000fe20000000f00 */
[----:B------:R-:W-:Y:S02]  /*0800*/  IMAD.MOV.U32 R23, RZ, RZ, R20 ;  /* 0x000000ffff177224 */ /* 0x000fe400078e0014 */
[----:B------:R-:W-:Y:S02]  /*0810*/  IMAD.MOV.U32 R20, RZ, RZ, RZ ;  /* 0x000000ffff147224 */ /* 0x000fe400078e00ff */
[----:B------:R-:W-:-:S03]  /*0820*/  FSEL R27, R4, R25, P0 ;  /* 0x00000019041b7208 */ /* 0x000fc60000000000 */
[----:B------:R-:W-:-:S05]  /*0830*/  SEL R20, R20, R23, P0 ;  /* 0x0000001714147207 */ /* 0x000fca0000000000 */
[----:B------:R-:W-:-:S04]  /*0840*/  @P1 LOP3.LUT R27, R25, 0x80000, RZ, 0xfc, !PT ;  /* 0x00080000191b1812 */ /* 0x000fc800078efcff */
[----:B------:R-:W-:-:S06]  /*0850*/  MOV R21, R27 ;  /* 0x0000001b00157202 */ /* 0x000fcc0000000f00 */
[----:B------:R-:W2:Y:S02]  /*0860*/  F2F.F32.F64 R21, R20 ;  /* 0x0000001400157310 */ /* 0x000ea40000301000 */
[----:B--2---:R-:W-:-:S13]  /*0870*/  FSETP.GEU.AND P0, PT, R2, R21, PT ;  /* 0x000000150200720b */ /* 0x004fda0003f0e000 */
[----:B------:R-:W-:Y:S01]  /*0880*/  @P0 VIADD R18, R18, 0x1 ;  /* 0x0000000112120836 */ /* 0x000fe20000000000 */
[----:B------:R0:W-:Y:S04]  /*0890*/  @!P0 STG.E desc[UR12][R8.64], R21 ;  /* 0x0000001508008986 */ /* 0x0001e8000c10190c */
[----:B------:R-:W-:-:S13]  /*08a0*/  ISETP.GT.AND P0, PT, R18, 0x31, PT ;  /* 0x000000311200780c */ /* 0x000fda0003f04270 */
[----:B0-----:R-:W-:Y:S05]  /*08b0*/  @P0 BRA `(.L_x_14) ;  /* 0x0000000400180947 */ /* 0x001fea0003800000 */
[----:B------:R-:W-:Y:S01]  /*08c0*/  UIMAD.WIDE.U32 UR4, UR7, 0x4, UR16 ;  /* 0x00000004070478a5 */ /* 0x000fe2000f8e0010 */
[----:B------:R-:W2:Y:S04]  /*08d0*/  LDG.E R0, desc[UR12][R32.64] ;  /* 0x0000000c20007981 */ /* 0x000ea8000c1e1900 */
[----:B------:R-:W3:Y:S01]  /*08e0*/  LDG.E R21, desc[UR12][R10.64] ;  /* 0x0000000c0a157981 */ /* 0x000ee2000c1e1900 */
[----:B------:R-:W-:Y:S01]  /*08f0*/  MOV R7, UR5 ;  /* 0x0000000500077c02 */ /* 0x000fe20008000f00 */
[----:B------:R-:W-:-:S05]  /*0900*/  IMAD.U32 R6, RZ, RZ, UR4 ;  /* 0x00000004ff067e24 */ /* 0x000fca000f8e00ff */
[----:B------:R0:W4:Y:S01]  /*0910*/  LDG.E R7, desc[UR12][R6.64] ;  /* 0x0000000c06077981 */ /* 0x000122000c1e1900 */
[----:B------:R-:W-:Y:S02]  /*0920*/  MOV R8, UR14 ;  /* 0x0000000e00087c02 */ /* 0x000fe40008000f00 */
[----:B0-----:R-:W-:Y:S01]  /*0930*/  MOV R6, 0x1 ;  /* 0x0000000100067802 */ /* 0x001fe20000000f00 */
[----:B------:R-:W-:Y:S01]  /*0940*/  BSSY.RECONVERGENT B1, `(.L_x_17) ;  /* 0x000002a000017945 */ /* 0x000fe20003800200 */
[----:B----4-:R-:W-:-:S04]  /*0950*/  FFMA R9, R7, R15, R14 ;  /* 0x0000000f07097223 */ /* 0x010fc8000000000e */
[----:B--2---:R-:W-:Y:S01]  /*0960*/  FFMA R0, R0, R16, R9 ;  /* 0x0000001000007223 */ /* 0x004fe20000000009 */
[----:B------:R-:W-:-:S03]  /*0970*/  IMAD.MOV.U32 R9, RZ, RZ, 0x3bbb989d ;  /* 0x3bbb989dff097424 */ /* 0x000fc600078e00ff */
[----:B---3--:R-:W-:Y:S01]  /*0980*/  FFMA R0, R21, R17, R0 ;  /* 0x0000001115007223 */ /* 0x008fe20000000000 */
[----:B------:R-:W-:-:S03]  /*0990*/  IMAD.MOV.U32 R21, RZ, RZ, 0x437c0000 ;  /* 0x437c0000ff157424 */ /* 0x000fc600078e00ff */
        /* <DEDUP_REMOVED lines=14> */
[----:B------:R-:W-:Y:S01]  /*0a80*/  MOV R6, UR14 ;  /* 0x0000000e00067c02 */ /* 0x000fe20008000f00 */
[----:B------:R-:W-:-:S06]  /*0a90*/  IMAD.U32 R7, RZ, RZ, UR15 ;  /* 0x0000000fff077e24 */ /* 0x000fcc000f8e00ff */
        /* <DEDUP_REMOVED lines=14> */
[----:B------:R-:W-:Y:S02]  /*0b80*/  MOV R6, UR14 ;  /* 0x0000000e00067c02 */ /* 0x000fe40008000f00 */
[----:B------:R-:W-:Y:S02]  /*0b90*/  MOV R23, R7 ;  /* 0x0000000700177202 */ /* 0x000fe40000000f00 */
[----:B------:R-:W-:-:S07]  /*0ba0*/  MOV R4, 0xbc0 ;  /* 0x00000bc000047802 */ /* 0x000fce0000000f00 */
[----:B------:R-:W-:Y:S05]  /*0bb0*/  CALL.REL.NOINC `($__internal_1_$__cuda_sm20_div_rn_f64_full) ;  /* 0x0000001800007944 */ /* 0x000fea0003c00000 */
[----:B------:R-:W-:Y:S01]  /*0bc0*/  IMAD.MOV.U32 R6, RZ, RZ, R8 ;  /* 0x000000ffff067224 */ /* 0x000fe200078e0008 */
[----:B------:R-:W-:-:S07]  /*0bd0*/  MOV R7, R9 ;  /* 0x0000000900077202 */ /* 0x000fce0000000f00 */
.L_x_18:
[----:B------:R-:W-:Y:S05]  /*0be0*/  BSYNC.RECONVERGENT B1 ;  /* 0x0000000000017941 */ /* 0x000fea0003800200 */
.L_x_17:
        /* <DEDUP_REMOVED lines=10> */
[----:B------:R-:W-:Y:S02]  /*0c90*/  HFMA2 R20, -RZ, RZ, 0, 0 ;  /* 0x00000000ff147431 */ /* 0x000fe400000001ff */
[----:B------:R-:W-:-:S03]  /*0ca0*/  FSEL R27, R4, R25, P0 ;  /* 0x00000019041b7208 */ /* 0x000fc60000000000 */
[----:B------:R-:W-:-:S05]  /*0cb0*/  SEL R20, R20, R23, P0 ;  /* 0x0000001714147207 */ /* 0x000fca0000000000 */
[----:B------:R-:W-:-:S05]  /*0cc0*/  @P1 LOP3.LUT R27, R25, 0x80000, RZ, 0xfc, !PT ;  /* 0x00080000191b1812 */ /* 0x000fca00078efcff */
[----:B------:R-:W-:-:S06]  /*0cd0*/  IMAD.MOV.U32 R21, RZ, RZ, R27 ;  /* 0x000000ffff157224 */ /* 0x000fcc00078e001b */
[----:B------:R-:W2:Y:S02]  /*0ce0*/  F2F.F32.F64 R21, R20 ;  /* 0x0000001400157310 */ /* 0x000ea40000301000 */
[----:B--2---:R-:W-:-:S13]  /*0cf0*/  FSETP.GEU.AND P0, PT, R2, R21, PT ;  /* 0x000000150200720b */ /* 0x004fda0003f0e000 */
[----:B------:R0:W-:Y:S01]  /*0d00*/  @!P0 STG.E desc[UR12][R8.64], R21 ;  /* 0x0000001508008986 */ /* 0x0001e2000c10190c */
[----:B------:R-:W-:-:S07]  /*0d10*/  @P0 IADD3 R18, PT, PT, R18, 0x1, RZ ;  /* 0x0000000112120810 */ /* 0x000fce0007ffe0ff */
.L_x_14:
[----:B0-2-4-:R-:W-:Y:S05]  /*0d20*/  BSYNC.RECONVERGENT B0 ;  /* 0x0000000000007941 */ /* 0x015fea0003800200 */
.L_x_13:
[----:B------:R-:W-:Y:S01]  /*0d30*/  VIADD R31, R31, UR6 ;  /* 0x000000061f1f7c36 */ /* 0x000fe20008000000 */
[----:B------:R-:W-:Y:S01]  /*0d40*/  IADD3 R19, PT, PT, R19, UR6, RZ ;  /* 0x0000000613137c10 */ /* 0x000fe2000fffe0ff */
[----:B------:R-:W-:Y:S01]  /*0d50*/  UIADD3 UR7, UPT, UPT, UR7, -0x2, URZ ;  /* 0xfffffffe07077890 */ /* 0x000fe2000fffe0ff */
[----:B------:R-:W-:Y:S11]  /*0d60*/  BRA.U UP0, `(.L_x_19) ;  /* 0xfffffff5009c7547 */ /* 0x000ff6000b83ffff */
[----:B------:R-:W-:Y:S01]  /*0d70*/  UIADD3 UR7, UPT, UPT, UR7, 0x1, URZ ;  /* 0x0000000107077890 */ /* 0x000fe2000fffe0ff */
[----:B------:R-:W-:-:S05]  /*0d80*/  ISETP.GT.AND P0, PT, R18, 0x31, PT ;  /* 0x000000311200780c */ /* 0x000fca0003f04270 */
[----:B------:R-:W-:-:S08]  /*0d90*/  IMAD.U32 R0, RZ, RZ, UR7 ;  /* 0x00000007ff007e24 */ /* 0x000fd0000f8e00ff */
.L_x_12:
[----:B------:R-:W0:Y:S02]  /*0da0*/  LDC R2, c[0x0][0x380] ;  /* 0x0000e000ff027b82 */ /* 0x000e240000000800 */
[----:B0-----:R-:W-:-:S04]  /*0db0*/  LOP3.LUT R2, R2, 0x1, RZ, 0xc0, !PT ;  /* 0x0000000102027812 */ /* 0x001fc800078ec0ff */
[----:B------:R-:W-:-:S13]  /*0dc0*/  ISETP.EQ.U32.OR P0, PT, R2, 0x1, P0 ;  /* 0x000000010200780c */ /* 0x000fda0000702470 */
[----:B------:R-:W-:Y:S05]  /*0dd0*/  @P0 EXIT ;  /* 0x000000000000094d */ /* 0x000fea0003800000 */
[----:B------:R-:W0:Y:S01]  /*0de0*/  LDC.64 R6, c[0x0][0x3b8] ;  /* 0x0000ee00ff067b82 */ /* 0x000e220000000a00 */
[----:B------:R-:W2:Y:S04]  /*0df0*/  LDG.E R32, desc[UR12][R32.64] ;  /* 0x0000000c20207981 */ /* 0x000ea8000c1e1900 */
[----:B------:R-:W4:Y:S03]  /*0e00*/  LDG.E R11, desc[UR12][R10.64] ;  /* 0x0000000c0a0b7981 */ /* 0x000f26000c1e1900 */
[----:B------:R-:W5:Y:S08]  /*0e10*/  LDC.64 R8, c[0x0][0x3a0] ;  /* 0x0000e800ff087b82 */ /* 0x000f700000000a00 */
[----:B------:R-:W2:Y:S01]  /*0e20*/  LDC.64 R12, c[0x0][0x3a8] ;  /* 0x0000ea00ff0c7b82 */ /* 0x000ea20000000a00 */
[----:B0-----:R-:W-:-:S06]  /*0e30*/  IMAD.WIDE.U32 R6, R0, 0x4, R6 ;  /* 0x0000000400067825 */ /* 0x001fcc00078e0006 */
[----:B------:R0:W5:Y:S02]  /*0e40*/  LDG.E R7, desc[UR12][R6.64] ;  /* 0x0000000c06077981 */ /* 0x000164000c1e1900 */
[----:B0-----:R-:W-:Y:S01]  /*0e50*/  MOV R6, UR14 ;  /* 0x0000000e00067c02 */ /* 0x001fe20008000f00 */
[----:B------:R-:W-:Y:S01]  /*0e60*/  IMAD R0, R0, UR11, R5 ;  /* 0x0000000b00007c24 */ /* 0x000fe2000f8e0205 */
[----:B------:R-:W-:Y:S03]  /*0e70*/  BSSY.RECONVERGENT B0, `(.L_x_20) ;  /* 0x000002c000007945 */ /* 0x000fe60003800200 */
[----:B------:R-:W-:Y:S02]  /*0e80*/  IMAD R3, R0, UR11, R3 ;  /* 0x0000000b00037c24 */ /* 0x000fe4000f8e0203 */
[----:B-----5:R-:W-:-:S04]  /*0e90*/  FFMA R9, R7, R9, R8 ;  /* 0x0000000907097223 */ /* 0x020fc80000000008 */
[----:B--2---:R-:W-:Y:S01]  /*0ea0*/  FFMA R2, R32, R12, R9 ;  /* 0x0000000c20027223 */ /* 0x004fe20000000009 */
[----:B------:R-:W-:-:S03]  /*0eb0*/  MOV R9, 0x3bbb989d ;  /* 0x3bbb989d00097802 */ /* 0x000fc60000000f00 */
[----:B----4-:R-:W-:Y:S01]  /*0ec0*/  FFMA R2, R11, R13, R2 ;  /* 0x0000000d0b027223 */ /* 0x010fe20000000002 */
[----:B------:R-:W-:-:S03]  /*0ed0*/  IMAD.MOV.U32 R13, RZ, RZ, 0x437c0000 ;  /* 0x437c0000ff0d7424 */ /* 0x000fc600078e00ff */
[----:B------:R-:W-:-:S04]  /*0ee0*/  FFMA.SAT R4, R2, R9, 0.5 ;  /* 0x3f00000002047423 */ /* 0x000fc80000002009 */
[----:B------:R-:W-:-:S04]  /*0ef0*/  FFMA.RM R4, R4, R13, 12582913 ;  /* 0x4b40000104047423 */ /* 0x000fc8000000400d */
[----:B------:R-:W-:Y:S01]  /*0f00*/  FADD R7, R4, -12583039 ;  /* 0xcb40007f04077421 */ /* 0x000fe20000000000 */
[----:B------:R-:W0:Y:S03]  /*0f10*/  MUFU.RCP64H R9, UR15 ;  /* 0x0000000f00097d08 */ /* 0x000e260008001800 */
[----:B------:R-:W-:-:S04]  /*0f20*/  FFMA R7, R2, 1.4426950216293334961, -R7 ;  /* 0x3fb8aa3b02077823 */ /* 0x000fc80000000807 */
[----:B------:R-:W-:Y:S01]  /*0f30*/  FFMA R2, R2, 1.925963033500011079e-08, R7 ;  /* 0x32a5706002027823 */ /* 0x000fe20000000007 */
[----:B------:R-:W-:-:S03]  /*0f40*/  HFMA2 R8, -RZ, RZ, 0, 5.9604644775390625e-08 ;  /* 0x00000001ff087431 */ /* 0x000fc600000001ff */
[----:B------:R-:W2:Y:S01]  /*0f50*/  MUFU.EX2 R11, R2 ;  /* 0x00000002000b7308 */ /* 0x000ea20000000800 */
[----:B------:R-:W-:Y:S02]  /*0f60*/  IMAD.U32 R7, RZ, RZ, UR15 ;  /* 0x0000000fff077e24 */ /* 0x000fe4000f8e00ff */
[----:B------:R-:W-:-:S04]  /*0f70*/  IMAD.SHL.U32 R4, R4, 0x800000, RZ ;  /* 0x0080000004047824 */ /* 0x000fc800078e00ff */
[----:B0-----:R-:W-:Y:S01]  /*0f80*/  DFMA R6, R8, -R6, 1 ;  /* 0x3ff000000806742b */ /* 0x001fe20000000806 */
[----:B--2---:R-:W-:-:S07]  /*0f90*/  FMUL R4, R4, R11 ;  /* 0x0000000b04047220 */ /* 0x004fce0000400000 */
        /* <DEDUP_REMOVED lines=22> */
[----:B-1-3--:R-:W-:Y:S05]  /*1100*/  CALL.REL.NOINC `($__internal_1_$__cuda_sm20_div_rn_f64_full) ;  /* 0x0000001000ac7944 */ /* 0x00afea0003c00000 */
[----:B------:R-:W-:Y:S01]  /*1110*/  IMAD.MOV.U32 R6, RZ, RZ, R8 ;  /* 0x000000ffff067224 */ /* 0x000fe200078e0008 */
[----:B------:R-:W-:-:S07]  /*1120*/  MOV R7, R9 ;  /* 0x0000000900077202 */ /* 0x000fce0000000f00 */
.L_x_21:
[----:B------:R-:W-:Y:S05]  /*1130*/  BSYNC.RECONVERGENT B0 ;  /* 0x0000000000007941 */ /* 0x000fea0003800200 */
.L_x_20:
[----:B------:R-:W0:Y:S01]  /*1140*/  LDC.64 R4, c[0x0][0x3d0] ;  /* 0x0000f400ff047b82 */ /* 0x000e220000000a00 */
[----:B------:R-:W2:Y:S01]  /*1150*/  LDCU UR4, c[0x0][0x3b0] ;  /* 0x00007600ff0477ac */ /* 0x000ea20008000800 */
[----:B------:R-:W2:Y:S01]  /*1160*/  F2F.F32.F64 R6, R6 ;  /* 0x0000000600067310 */ /* 0x000ea20000301000 */
[----:B------:R-:W4:Y:S01]  /*1170*/  LDCU UR5, c[0x0][0x39c] ;  /* 0x00007380ff0577ac */ /* 0x000f220008000800 */
[----:B0-----:R-:W-:-:S05]  /*1180*/  IMAD.WIDE R4, R3, 0x4, R4 ;  /* 0x0000000403047825 */ /* 0x001fca00078e0204 */
[----:B------:R-:W5:Y:S01]  /*1190*/  LDG.E R8, desc[UR12][R4.64] ;  /* 0x0000000c04087981 */ /* 0x000f62000c1e1900 */
[----:B--2---:R-:W-:Y:S01]  /*11a0*/  FADD R0, R6, UR4 ;  /* 0x0000000406007e21 */ /* 0x004fe20008000000 */
[----:B------:R-:W-:-:S03]  /*11b0*/  IMAD.MOV.U32 R9, RZ, RZ, RZ ;  /* 0x000000ffff097224 */ /* 0x000fc600078e00ff */
[----:B----4-:R-:W-:-:S04]  /*11c0*/  FADD R0, R0, -UR5 ;  /* 0x8000000500007e21 */ /* 0x010fc80008000000 */
[----:B------:R-:W0:Y:S02]  /*11d0*/  F2F.F64.F32 R2, R0 ;  /* 0x0000000000027310 */ /* 0x000e240000201800 */
[----:B0-----:R-:W-:Y:S01]  /*11e0*/  DSETP.MAX.AND P0, P1, RZ, R2, PT ;  /* 0x00000002ff00722a */ /* 0x001fe2000390f000 */
[----:B------:R-:W-:-:S05]  /*11f0*/  MOV R10, R3 ;  /* 0x00000003000a7202 */ /* 0x000fca0000000f00 */
[----:B------:R-:W-:Y:S01]  /*1200*/  FSEL R11, R9, R10, P0 ;  /* 0x0000000a090b7208 */ /* 0x000fe20000000000 */
[----:B------:R-:W-:Y:S02]  /*1210*/  IMAD.MOV.U32 R9, RZ, RZ, R2 ;  /* 0x000000ffff097224 */ /* 0x000fe400078e0002 */
[----:B------:R-:W-:-:S05]  /*1220*/  HFMA2 R2, -RZ, RZ, 0, 0 ;  /* 0x00000000ff027431 */ /* 0x000fca00000001ff */
[----:B------:R-:W-:Y:S02]  /*1230*/  @P1 LOP3.LUT R11, R10, 0x80000, RZ, 0xfc, !PT ;  /* 0x000800000a0b1812 */ /* 0x000fe400078efcff */
[----:B------:R-:W-:-:S03]  /*1240*/  SEL R2, R2, R9, P0 ;  /* 0x0000000902027207 */ /* 0x000fc60000000000 */
[----:B------:R-:W-:-:S06]  /*1250*/  IMAD.MOV.U32 R3, RZ, RZ, R11 ;  /* 0x000000ffff037224 */ /* 0x000fcc00078e000b */
[----:B------:R-:W5:Y:S02]  /*1260*/  F2F.F32.F64 R3, R2 ;  /* 0x0000000200037310 */ /* 0x000f640000301000 */
[----:B-----5:R-:W-:-:S13]  /*1270*/  FSETP.GEU.AND P0, PT, R8, R3, PT ;  /* 0x000000030800720b */ /* 0x020fda0003f0e000 */
[----:B------:R-:W-:Y:S05]  /*1280*/  @P0 EXIT ;  /* 0x000000000000094d */ /* 0x000fea0003800000 */
[----:B------:R-:W-:Y:S01]  /*1290*/  STG.E desc[UR12][R4.64], R3 ;  /* 0x0000000304007986 */ /* 0x000fe2000c10190c */
[----:B------:R-:W-:Y:S05]  /*12a0*/  EXIT ;  /* 0x000000000000794d */ /* 0x000fea0003800000 */
.L_x_11:
[----:B------:R-:W0:Y:S02]  /*12b0*/  LDCU UR5, c[0x0][0x380] ;  /* 0x00007000ff0577ac */ /* 0x000e240008000800 */
[----:B0-----:R-:W-:-:S13]  /*12c0*/  ISETP.LE.AND P0, PT, RZ, UR5, PT ;  /* 0x00000005ff007c0c */ /* 0x001fda000bf03270 */
[----:B------:R-:W-:Y:S05]  /*12d0*/  @!P0 EXIT ;  /* 0x000000000000894d */ /* 0x000fea0003800000 */
[----:B------:R-:W0:Y:S01]  /*12e0*/  LDCU UR4, c[0x0][0x394] ;  /* 0x00007280ff0477ac */ /* 0x000e220008000800 */
[----:B------:R-:W1:Y:S01]  /*12f0*/  LDC.64 R10, c[0x0][0x3c0] ;  /* 0x0000f000ff0a7b82 */ /* 0x000e620000000a00 */
[----:B------:R-:W-:Y:S01]  /*1300*/  PLOP3.LUT P0, PT, PT, PT, PT, 0x8, 0x80 ;  /* 0x000000000080781c */ /* 0x000fe20003f0e170 */
[----:B------:R-:W-:Y:S02]  /*1310*/  UISETP.NE.AND UP0, UPT, UR5, URZ, UPT ;  /* 0x000000ff0500728c */ /* 0x000fe4000bf05270 */
[----:B------:R-:W-:-:S04]  /*1320*/  UIADD3 UR11, UPT, UPT, UR5, 0x1, URZ ;  /* 0x00000001050b7890 */ /* 0x000fc8000fffe0ff */
[----:B------:R-:W2:Y:S01]  /*1330*/  LDC.64 R12, c[0x0][0x3c8] ;  /* 0x0000f200ff0c7b82 */ /* 0x000ea20000000a00 */
[----:B0-----:R-:W0:Y:S01]  /*1340*/  I2F.F64 R14, UR4 ;  /* 0x00000004000e7d12 */ /* 0x001e220008201c00 */
[----:B------:R-:W-:Y:S01]  /*1350*/  UMOV UR4, URZ ;  /* 0x000000ff00047c82 */ /* 0x000fe20008000000 */
[----:B-1----:R-:W-:Y:S01]  /*1360*/  IMAD.WIDE R10, R5, 0x4, R10 ;  /* 0x00000004050a7825 */ /* 0x002fe200078e020a */
[----:B0-----:R-:W-:-:S03]  /*1370*/  R2UR UR14, R14 ;  /* 0x000000000e0e72ca */ /* 0x001fc600000e0000 */
[----:B--2---:R-:W-:Y:S01]  /*1380*/  IMAD.WIDE R12, R3, 0x4, R12 ;  /* 0x00000004030c7825 */ /* 0x004fe200078e020c */
[----:B------:R-:W-:Y:S01]  /*1390*/  R2UR UR15, R15 ;  /* 0x000000000f0f72ca */ /* 0x000fe200000e0000 */
[----:B------:R-:W-:-:S14]  /*13a0*/  BRA.U !UP0, `(.L_x_22) ;  /* 0x0000000908b47547 */ /* 0x000fdc000b800000 */
[----:B------:R-:W0:Y:S01]  /*13b0*/  LDC.64 R14, c[0x0][0x3d0] ;  /* 0x0000f400ff0e7b82 */ /* 0x000e220000000a00 */
[----:B------:R-:W1:Y:S01]  /*13c0*/  LDCU.64 UR6, c[0x0][0x3b8] ;  /* 0x00007700ff0677ac */ /* 0x000e620008000a00 */
[----:B------:R-:W-:Y:S01]  /*13d0*/  IADD3 R4, PT, PT, R4, R9, RZ ;  /* 0x0000000904047210 */ /* 0x000fe20007ffe0ff */
[----:B------:R-:W-:Y:S01]  /*13e0*/  IMAD.U32 R9, RZ, RZ, UR5 ;  /* 0x00000005ff097e24 */ /* 0x000fe2000f8e00ff */
[----:B------:R-:W-:Y:S01]  /*13f0*/  IADD3 R2, PT, PT, R7, UR9, R2 ;  /* 0x0000000907027c10 */ /* 0x000fe2000fffe002 */
[----:B------:R-:W-:Y:S01]  /*1400*/  ULOP3.LUT UR4, UR11, 0xfffffffe, URZ, 0xc0, !UPT ;  /* 0xfffffffe0b047892 */ /* 0x000fe2000f8ec0ff */
[----:B------:R-:W-:Y:S01]  /*1410*/  IMAD.MOV.U32 R30, RZ, RZ, RZ ;  /* 0x000000ffff1e7224 */ /* 0x000fe200078e00ff */
[----:B------:R-:W-:Y:S01]  /*1420*/  ULEA UR5, UR5, 0x2, 0x1 ;  /* 0x0000000205057891 */ /* 0x000fe2000f8e08ff */
[----:B------:R-:W2:Y:S01]  /*1430*/  LDC.64 R16, c[0x0][0x3a0] ;  /* 0x0000e800ff107b82 */ /* 0x000ea20000000a00 */
[----:B------:R-:W-:Y:S01]  /*1440*/  IADD3 R4, PT, PT, R9, UR8, R4 ;  /* 0x0000000809047c10 */ /* 0x000fe2000fffe004 */
[----:B------:R-:W-:Y:S01]  /*1450*/  IMAD R33, R5, UR11, R2 ;  /* 0x0000000b05217c24 */ /* 0x000fe2000f8e0202 */
[----:B------:R-:W-:Y:S01]  /*1460*/  MOV R9, UR11 ;  /* 0x0000000b00097c02 */ /* 0x000fe20008000f00 */
[----:B------:R-:W3:Y:S04]  /*1470*/  LDCU UR16, c[0x0][0x3b0] ;  /* 0x00007600ff1077ac */ /* 0x000ee80008000800 */
[----:B------:R-:W4:Y:S01]  /*1480*/  LDC.64 R18, c[0x0][0x3a8] ;  /* 0x0000ea00ff127b82 */ /* 0x000f220000000a00 */
[----:B------:R-:W-:Y:S01]  /*1490*/  IMAD R4, R4, R9, UR11 ;  /* 0x0000000b04047e24 */ /* 0x000fe2000f8e0209 */
[----:B------:R-:W0:Y:S01]  /*14a0*/  LDCU UR17, c[0x0][0x39c] ;  /* 0x00007380ff1177ac */ /* 0x000e220008000800 */
[----:B-1----:R-:W-:-:S03]  /*14b0*/  UIADD3 UR6, UP0, UPT, UR6, 0x4, URZ ;  /* 0x0000000406067890 */ /* 0x002fc6000ff1e0ff */
[----:B------:R-:W-:Y:S01]  /*14c0*/  IADD3 R31, PT, PT, R2, R4, RZ ;  /* 0x00000004021f7210 */ /* 0x000fe20007ffe0ff */
[----:B------:R-:W-:Y:S02]  /*14d0*/  UIADD3 UR10, UPT, UPT, -UR4, URZ, URZ ;  /* 0x000000ff040a7290 */ /* 0x000fe4000fffe1ff */
[----:B------:R-:W-:Y:S02]  /*14e0*/  UIADD3.X UR7, UPT, UPT, URZ, UR7, URZ, UP0, !UPT ;  /* 0x00000007ff077290 */ /* 0x000fe400087fe4ff */
[----:B------:R-:W-:-:S12]  /*14f0*/  UIMAD UR5, UR11, UR5, URZ ;  /* 0x000000050b0572a4 */ /* 0x000fd8000f8e02ff */
.L_x_29:
[----:B------:R-:W-:Y:S01]  /*1500*/  ISETP.GT.AND P0, PT, R30, 0x31, PT ;  /* 0x000000311e00780c */ /* 0x000fe20003f04270 */
[----:B------:R-:W-:Y:S01]  /*1510*/  UIADD3 UR10, UPT, UPT, UR10, 0x2, URZ ;  /* 0x000000020a0a7890 */ /* 0x000fe2000fffe0ff */
[----:B------:R-:W-:Y:S03]  /*1520*/  BSSY.RECONVERGENT B0, `(.L_x_23) ;  /* 0x000008f000007945 */ /* 0x000fe60003800200 */
[----:B------:R-:W-:-:S08]  /*1530*/  UISETP.NE.AND UP1, UPT, UR10, URZ, UPT ;  /* 0x000000ff0a00728c */ /* 0x000fd0000bf25270 */
[----:B-1----:R-:W-:Y:S05]  /*1540*/  @P0 BRA `(.L_x_24) ;  /* 0x0000000800300947 */ /* 0x002fea0003800000 */
[----:B------:R-:W-:Y:S01]  /*1550*/  MOV R7, UR7 ;  /* 0x0000000700077c02 */ /* 0x000fe20008000f00 */
[----:B------:R-:W-:Y:S01]  /*1560*/  IMAD.U32 R6, RZ, RZ, UR6 ;  /* 0x00000006ff067e24 */ /* 0x000fe2000f8e00ff */
[----:B------:R-:W4:Y:S04]  /*1570*/  LDG.E R0, desc[UR12][R10.64] ;  /* 0x0000000c0a007981 */ /* 0x000f28000c1e1900 */
[----:B------:R1:W2:Y:S04]  /*1580*/  LDG.E R7, desc[UR12][R6.64+-0x4] ;  /* 0xfffffc0c06077981 */ /* 0x0002a8000c1e1900 */
[----:B------:R-:W5:Y:S01]  /*1590*/  LDG.E R21, desc[UR12][R12.64] ;  /* 0x0000000c0c157981 */ /* 0x000f62000c1e1900 */
[----:B------:R-:W-:-:S02]  /*15a0*/  IMAD.U32 R8, RZ, RZ, UR14 ;  /* 0x0000000eff087e24 */ /* 0x000fc4000f8e00ff */
[----:B-1----:R-:W-:Y:S01]  /*15b0*/  IMAD.MOV.U32 R6, RZ, RZ, 0x1 ;  /* 0x00000001ff067424 */ /* 0x002fe200078e00ff */
[----:B------:R-:W-:Y:S01]  /*15c0*/  BSSY.RECONVERGENT B1, `(.L_x_25) ;  /* 0x000002a000017945 */ /* 0x000fe20003800200 */
[----:B--2---:R-:W-:-:S04]  /*15d0*/  FFMA R9, R7, R17, R16 ;  /* 0x0000001107097223 */ /* 0x004fc80000000010 */
[----:B----4-:R-:W-:Y:S01]  /*15e0*/  FFMA R0, R0, R18, R9 ;  /* 0x0000001200007223 */ /* 0x010fe20000000009 */
[----:B------:R-:W-:-:S03]  /*15f0*/  IMAD.MOV.U32 R9, RZ, RZ, 0x3bbb989d ;  /* 0x3bbb989dff097424 */ /* 0x000fc600078e00ff */
[----:B-----5:R-:W-:Y:S01]  /*1600*/  FFMA R0, R21, R19, R0 ;  /* 0x0000001315007223 */ /* 0x020fe20000000000 */
[----:B------:R-:W-:-:S03]  /*1610*/  HFMA2 R21, -RZ, RZ, 3.7421875, 0 ;  /* 0x437c0000ff157431 */ /* 0x000fc600000001ff */
[----:B------:R-:W-:-:S04]  /*1620*/  FFMA.SAT R2, R0, R9, 0.5 ;  /* 0x3f00000000027423 */ /* 0x000fc80000002009 */
[----:B------:R-:W-:-:S04]  /*1630*/  FFMA.RM R2, R2, R21, 12582913 ;  /* 0x4b40000102027423 */ /* 0x000fc80000004015 */
[----:B------:R-:W-:Y:S01]  /*1640*/  FADD R9, R2, -12583039 ;  /* 0xcb40007f02097421 */ /* 0x000fe20000000000 */
[----:B------:R-:W1:Y:S03]  /*1650*/  MUFU.RCP64H R7, UR15 ;  /* 0x0000000f00077d08 */ /* 0x000e660008001800 */
[----:B------:R-:W-:-:S04]  /*1660*/  FFMA R9, R0, 1.4426950216293334961, -R9 ;  /* 0x3fb8aa3b00097823 */ /* 0x000fc80000000809 */
[----:B------:R-:W-:-:S04]  /*1670*/  FFMA R0, R0, 1.925963033500011079e-08, R9 ;  /* 0x32a5706000007823 */ /* 0x000fc80000000009 */
[----:B------:R-:W2:Y:S01]  /*1680*/  MUFU.EX2 R21, R0 ;  /* 0x0000000000157308 */ /* 0x000ea20000000800 */
[----:B------:R-:W-:Y:S02]  /*1690*/  MOV R9, UR15 ;  /* 0x0000000f00097c02 */ /* 0x000fe40008000f00 */
[----:B------:R-:W-:-:S04]  /*16a0*/  SHF.L.U32 R2, R2, 0x17, RZ ;  /* 0x0000001702027819 */ /* 0x000fc800000006ff */
[----:B-1----:R-:W-:Y:S01]  /*16b0*/  DFMA R8, R6, -R8, 1 ;  /* 0x3ff000000608742b */ /* 0x002fe20000000808 */
[----:B--2---:R-:W-:-:S07]  /*16c0*/  FMUL R2, R2, R21 ;  /* 0x0000001502027220 */ /* 0x004fce0000400000 */
[----:B------:R-:W-:Y:S02]  /*16d0*/  DFMA R20, R8, R8, R8 ;  /* 0x000000080814722b */ /* 0x000fe40000000008 */
[----:B------:R-:W1:Y:S06]  /*16e0*/  F2F.F64.F32 R8, R2 ;  /* 0x0000000200087310 */ /* 0x000e6c0000201800 */
[----:B------:R-:W-:Y:S01]  /*16f0*/  DFMA R20, R6, R20, R6 ;  /* 0x000000140614722b */ /* 0x000fe20000000006 */
[----:B------:R-:W-:Y:S01]  /*1700*/  IMAD.U32 R6, RZ, RZ, UR14 ;  /* 0x0000000eff067e24 */ /* 0x000fe2000f8e00ff */
[----:B------:R-:W-:-:S06]  /*1710*/  MOV R7, UR15 ;  /* 0x0000000f00077c02 */ /* 0x000fcc0008000f00 */
[----:B------:R-:W-:Y:S02]  /*1720*/  DFMA R6, R20, -R6, 1 ;  /* 0x3ff000001406742b */ /* 0x000fe40000000806 */
[----:B-1----:R-:W-:-:S06]  /*1730*/  DADD R8, R8, -1 ;  /* 0xbff0000008087429 */ /* 0x002fcc0000000000 */
        /* <DEDUP_REMOVED lines=9> */
[----:B------:R-:W-:Y:S01]  /*17d0*/  MOV R7, UR15 ;  /* 0x0000000f00077c02 */ /* 0x000fe20008000f00 */
[----:B------:R-:W-:Y:S01]  /*17e0*/  IMAD.U32 R22, RZ, RZ, UR14 ;  /* 0x0000000eff167e24 */ /* 0x000fe2000f8e00ff */
[----:B------:R-:W-:Y:S01]  /*17f0*/  MOV R23, UR15 ;  /* 0x0000000f00177c02 */ /* 0x000fe20008000f00 */
[----:B------:R-:W-:Y:S01]  /*1800*/  IMAD.U32 R6, RZ, RZ, UR14 ;  /* 0x0000000eff067e24 */ /* 0x000fe2000f8e00ff */
[----:B------:R-:W-:Y:S01]  /*1810*/  MOV R4, 0x1840 ;  /* 0x0000184000047802 */ /* 0x000fe20000000f00 */
[----:B------:R-:W-:-:S07]  /*1820*/  IMAD.MOV.U32 R23, RZ, RZ, R7 ;  /* 0x000000ffff177224 */ /* 0x000fce00078e0007 */
[----:B0--3--:R-:W-:Y:S05]  /*1830*/  CALL.REL.NOINC `($__internal_1_$__cuda_sm20_div_rn_f64_full) ;  /* 0x0000000800e07944 */ /* 0x009fea0003c00000 */
[----:B------:R-:W-:Y:S01]  /*1840*/  MOV R6, R8 ;  /* 0x0000000800067202 */ /* 0x000fe20000000f00 */
[----:B------:R-:W-:-:S07]  /*1850*/  IMAD.MOV.U32 R7, RZ, RZ, R9 ;  /* 0x000000ffff077224 */ /* 0x000fce00078e0009 */
.L_x_26:
[----:B0--3--:R-:W-:Y:S05]  /*1860*/  BSYNC.RECONVERGENT B1 ;  /* 0x0000000000017941 */ /* 0x009fea0003800200 */
.L_x_25:
[----:B------:R-:W-:-:S05]  /*1870*/  IMAD.WIDE R8, R33, 0x4, R14 ;  /* 0x0000000421087825 */ /* 0x000fca00078e020e */
[----:B------:R-:W2:Y:S01]  /*1880*/  LDG.E R2, desc[UR12][R8.64] ;  /* 0x0000000c08027981 */ /* 0x000ea2000c1e1900 */
[----:B------:R-:W0:Y:S01]  /*1890*/  F2F.F32.F64 R6, R6 ;  /* 0x0000000600067310 */ /* 0x000e220000301000 */
[----:B------:R-:W-:Y:S01]  /*18a0*/  MOV R4, RZ ;  /* 0x000000ff00047202 */ /* 0x000fe20000000f00 */
[----:B0-----:R-:W-:-:S04]  /*18b0*/  FADD R0, R6, UR16 ;  /* 0x0000001006007e21 */ /* 0x001fc80008000000 */
[----:B------:R-:W-:-:S04]  /*18c0*/  FADD R0, -R0, UR17 ;  /* 0x0000001100007e21 */ /* 0x000fc80008000100 */
[----:B------:R-:W0:Y:S02]  /*18d0*/  F2F.F64.F32 R20, R0 ;  /* 0x0000000000147310 */ /* 0x000e240000201800 */
[----:B0-----:R-:W-:Y:S01]  /*18e0*/  DSETP.MAX.AND P0, P1, RZ, R20, PT ;  /* 0x00000014ff00722a */ /* 0x001fe2000390f000 */
[----:B------:R-:W-:Y:S01]  /*18f0*/  IMAD.MOV.U32 R25, RZ, RZ, R21 ;  /* 0x000000ffff197224 */ /* 0x000fe200078e0015 */
[----:B------:R-:W-:Y:S01]  /*1900*/  MOV R23, R20 ;  /* 0x0000001400177202 */ /* 0x000fe20000000f00 */
[----:B------:R-:W-:-:S03]  /*1910*/  IMAD.MOV.U32 R20, RZ, RZ, RZ ;  /* 0x000000ffff147224 */ /* 0x000fc600078e00ff */
[----:B------:R-:W-:Y:S02]  /*1920*/  FSEL R27, R4, R25, P0 ;  /* 0x00000019041b7208 */ /* 0x000fe40000000000 */
[----:B------:R-:W-:-:S06]  /*1930*/  SEL R20, R20, R23, P0 ;  /* 0x0000001714147207 */ /* 0x000fcc0000000000 */
[----:B------:R-:W-:-:S04]  /*1940*/  @P1 LOP3.LUT R27, R25, 0x80000, RZ, 0xfc, !PT ;  /* 0x00080000191b1812 */ /* 0x000fc800078efcff */
[----:B------:R-:W-:-:S06]  /*1950*/  MOV R21, R27 ;  /* 0x0000001b00157202 */ /* 0x000fcc0000000f00 */
[----:B------:R-:W2:Y:S02]  /*1960*/  F2F.F32.F64 R21, R20 ;  /* 0x0000001400157310 */ /* 0x000ea40000301000 */
[----:B--2---:R-:W-:-:S13]  /*1970*/  FSETP.GEU.AND P0, PT, R2, R21, PT ;  /* 0x000000150200720b */ /* 0x004fda0003f0e000 */
[----:B------:R-:W-:Y:S01]  /*1980*/  @P0 VIADD R30, R30, 0x1 ;  /* 0x000000011e1e0836 */ /* 0x000fe20000000000 */
[----:B------:R1:W-:Y:S04]  /*1990*/  @!P0 STG.E desc[UR12][R8.64], R21 ;  /* 0x0000001508008986 */ /* 0x0003e8000c10190c */
[----:B------:R-:W-:-:S13]  /*19a0*/  ISETP.GT.AND P0, PT, R30, 0x31, PT ;  /* 0x000000311e00780c */ /* 0x000fda0003f04270 */
[----:B-1----:R-:W-:Y:S05]  /*19b0*/  @P0 BRA `(.L_x_24) ;  /* 0x0000000400140947 */ /* 0x002fea0003800000 */
[----:B------:R-:W-:Y:S01]  /*19c0*/  IMAD.U32 R7, RZ, RZ, UR7 ;  /* 0x00000007ff077e24 */ /* 0x000fe2000f8e00ff */
[----:B------:R-:W-:Y:S01]  /*19d0*/  MOV R6, UR6 ;  /* 0x0000000600067c02 */ /* 0x000fe20008000f00 */
[----:B------:R-:W2:Y:S04]  /*19e0*/  LDG.E R0, desc[UR12][R10.64] ;  /* 0x0000000c0a007981 */ /* 0x000ea8000c1e1900 */
[----:B------:R0:W3:Y:S04]  /*19f0*/  LDG.E R7, desc[UR12][R6.64] ;  /* 0x0000000c06077981 */ /* 0x0000e8000c1e1900 */
[----:B------:R-:W4:Y:S01]  /*1a00*/  LDG.E R21, desc[UR12][R12.64] ;  /* 0x0000000c0c157981 */ /* 0x000f22000c1e1900 */
[----:B------:R-:W-:-:S02]  /*1a10*/  MOV R8, UR14 ;  /* 0x0000000e00087c02 */ /* 0x000fc40008000f00 */
[----:B0-----:R-:W-:Y:S01]  /*1a20*/  MOV R6, 0x1 ;  /* 0x0000000100067802 */ /* 0x001fe20000000f00 */
[----:B------:R-:W-:Y:S01]  /*1a30*/  BSSY.RECONVERGENT B1, `(.L_x_27) ;  /* 0x000002a000017945 */ /* 0x000fe20003800200 */
[----:B---3--:R-:W-:-:S04]  /*1a40*/  FFMA R9, R7, R17, R16 ;  /* 0x0000001107097223 */ /* 0x008fc80000000010 */
        /* <DEDUP_REMOVED lines=40> */
.L_x_28:
[----:B------:R-:W-:Y:S05]  /*1cd0*/  BSYNC.RECONVERGENT B1 ;  /* 0x0000000000017941 */ /* 0x000fea0003800200 */
.L_x_27:
[----:B------:R-:W-:-:S05]  /*1ce0*/  IMAD.WIDE R8, R31, 0x4, R14 ;  /* 0x000000041f087825 */ /* 0x000fca00078e020e */
[----:B------:R-:W2:Y:S01]  /*1cf0*/  LDG.E R2, desc[UR12][R8.64] ;  /* 0x0000000c08027981 */ /* 0x000ea2000c1e1900 */
[----:B------:R-:W0:Y:S01]  /*1d00*/  F2F.F32.F64 R6, R6 ;  /* 0x0000000600067310 */ /* 0x000e220000301000 */
[----:B------:R-:W-:Y:S02]  /*1d10*/  IMAD.MOV.U32 R4, RZ, RZ, RZ ;  /* 0x000000ffff047224 */ /* 0x000fe400078e00ff */
[----:B0-----:R-:W-:-:S04]  /*1d20*/  FADD R0, R6, UR16 ;  /* 0x0000001006007e21 */ /* 0x001fc80008000000 */
[----:B------:R-:W-:-:S04]  /*1d30*/  FADD R0, -R0, UR17 ;  /* 0x0000001100007e21 */ /* 0x000fc80008000100 */
        /* <DEDUP_REMOVED lines=13> */
.L_x_24:
[----:B0--3--:R-:W-:Y:S05]  /*1e10*/  BSYNC.RECONVERGENT B0 ;  /* 0x0000000000007941 */ /* 0x009fea0003800200 */
.L_x_23:
[----:B------:R-:W-:Y:S01]  /*1e20*/  UIADD3 UR6, UP0, UPT, UR6, 0x8, URZ ;  /* 0x0000000806067890 */ /* 0x000fe2000ff1e0ff */
[----:B------:R-:W-:Y:S01]  /*1e30*/  VIADD R31, R31, UR5 ;  /* 0x000000051f1f7c36 */ /* 0x000fe20008000000 */
[----:B------:R-:W-:Y:S02]  /*1e40*/  IADD3 R33, PT, PT, R33, UR5, RZ ;  /* 0x0000000521217c10 */ /* 0x000fe4000fffe0ff */
[----:B------:R-:W-:Y:S01]  /*1e50*/  UIADD3.X UR7, UPT, UPT, URZ, UR7, URZ, UP0, !UPT ;  /* 0x00000007ff077290 */ /* 0x000fe200087fe4ff */
[----:B------:R-:W-:Y:S11]  /*1e60*/  BRA.U UP1, `(.L_x_29) ;  /* 0xfffffff501a47547 */ /* 0x000ff6000b83ffff */
[----:B------:R-:W-:-:S13]  /*1e70*/  ISETP.GT.AND P0, PT, R30, 0x31, PT ;  /* 0x000000311e00780c */ /* 0x000fda0003f04270 */
.L_x_22:
[----:B------:R-:W0:Y:S02]  /*1e80*/  LDC R0, c[0x0][0x380] ;  /* 0x0000e000ff007b82 */ /* 0x000e240000000800 */
[----:B0-----:R-:W-:-:S04]  /*1e90*/  LOP3.LUT R0, R0, 0x1, RZ, 0xc0, !PT ;  /* 0x0000000100007812 */ /* 0x001fc800078ec0ff */
[----:B------:R-:W-:-:S13]  /*1ea0*/  ISETP.EQ.U32.OR P0, PT, R0, 0x1, P0 ;  /* 0x000000010000780c */ /* 0x000fda0000702470 */
[----:B------:R-:W-:Y:S05]  /*1eb0*/  @P0 EXIT ;  /* 0x000000000000094d */ /* 0x000fea0003800000 */
[----:B------:R-:W0:Y:S01]  /*1ec0*/  LDCU.64 UR6, c[0x0][0x3b8] ;  /* 0x00007700ff0677ac */ /* 0x000e220008000a00 */
[----:B------:R-:W3:Y:S01]  /*1ed0*/  LDG.E R10, desc[UR12][R10.64] ;  /* 0x0000000c0a0a7981 */ /* 0x000ee2000c1e1900 */
[----:B-1----:R-:W1:Y:S03]  /*1ee0*/  LDC.64 R8, c[0x0][0x3a0] ;  /* 0x0000e800ff087b82 */ /* 0x002e660000000a00 */
[----:B------:R-:W5:Y:S05]  /*1ef0*/  LDG.E R13, desc[UR12][R12.64] ;  /* 0x0000000c0c0d7981 */ /* 0x000f6a000c1e1900 */
[----:B------:R-:W3:Y:S01]  /*1f00*/  LDC.64 R14, c[0x0][0x3a8] ;  /* 0x0000ea00ff0e7b82 */ /* 0x000ee20000000a00 */
[----:B0-----:R-:W-:-:S06]  /*1f10*/  UIMAD.WIDE.U32 UR6, UR4, 0x4, UR6 ;  /* 0x00000004040678a5 */ /* 0x001fcc000f8e0006 */
[----:B------:R-:W-:Y:S01]  /*1f20*/  MOV R7, UR7 ;  /* 0x0000000700077c02 */ /* 0x000fe20008000f00 */
[----:B------:R-:W-:-:S05]  /*1f30*/  IMAD.U32 R6, RZ, RZ, UR6 ;  /* 0x00000006ff067e24 */ /* 0x000fca000f8e00ff */
[----:B------:R0:W1:Y:S02]  /*1f40*/  LDG.E R7, desc[UR12][R6.64] ;  /* 0x0000000c06077981 */ /* 0x000064000c1e1900 */
[----:B0-----:R-:W-:Y:S01]  /*1f50*/  IMAD.U32 R6, RZ, RZ, UR14 ;  /* 0x0000000eff067e24 */ /* 0x001fe2000f8e00ff */
[----:B------:R-:W-:Y:S01]  /*1f60*/  BSSY.RECONVERGENT B0, `(.L_x_30) ;  /* 0x000002e000007945 */ /* 0x000fe20003800200 */
[----:B-1----:R-:W-:-:S04]  /*1f70*/  FFMA R9, R7, R9, R8 ;  /* 0x0000000907097223 */ /* 0x002fc80000000008 */
[----:B---3--:R-:W-:Y:S01]  /*1f80*/  FFMA R0, R10, R14, R9 ;  /* 0x0000000e0a007223 */ /* 0x008fe20000000009 */
[----:B------:R-:W-:-:S03]  /*1f90*/  IMAD.MOV.U32 R9, RZ, RZ, 0x3bbb989d ;  /* 0x3bbb989dff097424 */ /* 0x000fc600078e00ff */
[----:B-----5:R-:W-:Y:S01]  /*1fa0*/  FFMA R0, R13, R15, R0 ;  /* 0x0000000f0d007223 */ /* 0x020fe20000000000 */
[----:B------:R-:W-:-:S03]  /*1fb0*/  MOV R15, 0x437c0000 ;  /* 0x437c0000000f7802 */ /* 0x000fc60000000f00 */
[----:B------:R-:W-:-:S04]  /*1fc0*/  FFMA.SAT R2, R0, R9, 0.5 ;  /* 0x3f00000000027423 */ /* 0x000fc80000002009 */
[----:B------:R-:W-:-:S04]  /*1fd0*/  FFMA.RM R2, R2, R15, 12582913 ;  /* 0x4b40000102027423 */ /* 0x000fc8000000400f */
[----:B------:R-:W-:Y:S01]  /*1fe0*/  FADD R7, R2, -12583039 ;  /* 0xcb40007f02077421 */ /* 0x000fe20000000000 */
[----:B------:R-:W0:Y:S03]  /*1ff0*/  MUFU.RCP64H R9, UR15 ;  /* 0x0000000f00097d08 */ /* 0x000e260008001800 */
[----:B------:R-:W-:-:S04]  /*2000*/  FFMA R7, R0, 1.4426950216293334961, -R7 ;  /* 0x3fb8aa3b00077823 */ /* 0x000fc80000000807 */
[----:B------:R-:W-:-:S04]  /*2010*/  FFMA R0, R0, 1.925963033500011079e-08, R7 ;  /* 0x32a5706000007823 */ /* 0x000fc80000000007 */
[----:B------:R-:W1:Y:S01]  /*2020*/  MUFU.EX2 R11, R0 ;  /* 0x00000000000b7308 */ /* 0x000e620000000800 */
[----:B------:R-:W-:Y:S01]  /*2030*/  MOV R7, UR15 ;  /* 0x0000000f00077c02 */ /* 0x000fe20008000f00 */
[----:B------:R-:W-:Y:S01]  /*2040*/  IMAD.MOV.U32 R8, RZ, RZ, 0x1 ;  /* 0x00000001ff087424 */ /* 0x000fe200078e00ff */
[----:B------:R-:W-:-:S05]  /*2050*/  SHF.L.U32 R2, R2, 0x17, RZ ;  /* 0x0000001702027819 */ /* 0x000fca00000006ff */
        /* <DEDUP_REMOVED lines=16> */
[----:B------:R-:W-:Y:S01]  /*2160*/  FSETP.GT.AND P0, PT, |R0|, 1.469367938527859385e-39, PT ;  /* 0x001000000000780b */ /* 0x000fe20003f04200 */
[----:B------:R-:W-:-:S04]  /*2170*/  IMAD.U32 R2, RZ, RZ, UR11 ;  /* 0x0000000bff027e24 */ /* 0x000fc8000f8e00ff */
[----:B------:R-:W-:-:S04]  /*2180*/  IMAD R0, R2, UR4, R5 ;  /* 0x0000000402007c24 */ /* 0x000fc8000f8e0205 */
[----:B------:R-:W-:-:S04]  /*2190*/  IMAD R3, R0, UR11, R3 ;  /* 0x0000000b00037c24 */ /* 0x000fc8000f8e0203 */
[----:B------:R-:W-:Y:S05]  /*21a0*/  @P0 BRA P1, `(.L_x_31) ;  /* 0x0000000000240947 */ /* 0x000fea0000800000 */
[----:B------:R-:W-:Y:S01]  /*21b0*/  IMAD.U32 R5, RZ, RZ, UR15 ;  /* 0x0000000fff057e24 */ /* 0x000fe2000f8e00ff */
[----:B------:R-:W-:Y:S01]  /*21c0*/  MOV R4, UR14 ;  /* 0x0000000e00047c02 */ /* 0x000fe20008000f00 */
[----:B------:R-:W-:Y:S01]  /*21d0*/  IMAD.U32 R23, RZ, RZ, UR15 ;  /* 0x0000000fff177e24 */ /* 0x000fe2000f8e00ff */
[----:B------:R-:W-:Y:S02]  /*21e0*/  MOV R22, UR14 ;  /* 0x0000000e00167c02 */ /* 0x000fe40008000f00 */
[----:B------:R-:W-:Y:S02]  /*21f0*/  MOV R23, R5 ;  /* 0x0000000500177202 */ /* 0x000fe40000000f00 */
[----:B------:R-:W-:-:S07]  /*2200*/  MOV R4, 0x2220 ;  /* 0x0000222000047802 */ /* 0x000fce0000000f00 */
[----:B--2-4-:R-:W-:Y:S05]  /*2210*/  CALL.REL.NOINC `($__internal_1_$__cuda_sm20_div_rn_f64_full) ;  /* 0x0000000000687944 */ /* 0x014fea0003c00000 */
[----:B------:R-:W-:Y:S01]  /*2220*/  IMAD.MOV.U32 R6, RZ, RZ, R8 ;  /* 0x000000ffff067224 */ /* 0x000fe200078e0008 */
[----:B------:R-:W-:-:S07]  /*2230*/  MOV R7, R9 ;  /* 0x0000000900077202 */ /* 0x000fce0000000f00 */
.L_x_31:
[----:B------:R-:W-:Y:S05]  /*2240*/  BSYNC.RECONVERGENT B0 ;  /* 0x0000000000007941 */ /* 0x000fea0003800200 */
.L_x_30:
[----:B------:R-:W0:Y:S01]  /*2250*/  LDC.64 R4, c[0x0][0x3d0] ;  /* 0x0000f400ff047b82 */ /* 0x000e220000000a00 */
[----:B------:R-:W1:Y:S01]  /*2260*/  LDCU UR4, c[0x0][0x3b0] ;  /* 0x00007600ff0477ac */ /* 0x000e620008000800 */
[----:B------:R-:W1:Y:S01]  /*2270*/  F2F.F32.F64 R6, R6 ;  /* 0x0000000600067310 */ /* 0x000e620000301000 */
[----:B------:R-:W3:Y:S01]  /*2280*/  LDCU UR5, c[0x0][0x39c] ;  /* 0x00007380ff0577ac */ /* 0x000ee20008000800 */
[----:B0-----:R-:W-:-:S05]  /*2290*/  IMAD.WIDE R4, R3, 0x4, R4 ;  /* 0x0000000403047825 */ /* 0x001fca00078e0204 */
[----:B------:R-:W5:Y:S01]  /*22a0*/  LDG.E R8, desc[UR12][R4.64] ;  /* 0x0000000c04087981 */ /* 0x000f62000c1e1900 */
[----:B-1----:R-:W-:Y:S01]  /*22b0*/  FADD R0, R6, UR4 ;  /* 0x0000000406007e21 */ /* 0x002fe20008000000 */
[----:B------:R-:W-:-:S03]  /*22c0*/  IMAD.MOV.U32 R9, RZ, RZ, RZ ;  /* 0x000000ffff097224 */ /* 0x000fc600078e00ff */
[----:B---3--:R-:W-:-:S04]  /*22d0*/  FADD R0, -R0, UR5 ;  /* 0x0000000500007e21 */ /* 0x008fc80008000100 */
        /* <DEDUP_REMOVED lines=14> */
        .weak           $__internal_1_$__cuda_sm20_div_rn_f64_full
        .type           $__internal_1_$__cuda_sm20_div_rn_f64_full,@function
        .size           $__internal_1_$__cuda_sm20_div_rn_f64_full,(.L_x_121 - $__internal_1_$__cuda_sm20_div_rn_f64_full)
$__internal_1_$__cuda_sm20_div_rn_f64_full:
[C---:B------:R-:W-:Y:S01]  /*23c0*/  FSETP.GEU.AND P0, PT, |R23|.reuse, 1.469367938527859385e-39, PT ;  /* 0x001000001700780b */ /* 0x040fe20003f0e200 */
[----:B------:R-:W-:Y:S01]  /*23d0*/  IMAD.MOV.U32 R28, RZ, RZ, 0x1 ;  /* 0x00000001ff1c7424 */ /* 0x000fe200078e00ff */
[----:B------:R-:W-:Y:S01]  /*23e0*/  LOP3.LUT R20, R23, 0x800fffff, RZ, 0xc0, !PT ;  /* 0x800fffff17147812 */ /* 0x000fe200078ec0ff */
[----:B------:R-:W-:Y:S01]  /*23f0*/  BSSY.RECONVERGENT B2, `(.L_x_32) ;  /* 0x0000054000027945 */ /* 0x000fe20003800200 */
[C---:B------:R-:W-:Y:S02]  /*2400*/  FSETP.GEU.AND P2, PT, |R25|.reuse, 1.469367938527859385e-39, PT ;  /* 0x001000001900780b */ /* 0x040fe40003f4e200 */
[----:B------:R-:W-:Y:S02]  /*2410*/  LOP3.LUT R21, R20, 0x3ff00000, RZ, 0xfc, !PT ;  /* 0x3ff0000014157812 */ /* 0x000fe400078efcff */
[----:B------:R-:W-:Y:S02]  /*2420*/  MOV R20, R22 ;  /* 0x0000001600147202 */ /* 0x000fe40000000f00 */
[----:B------:R-:W-:-:S02]  /*2430*/  LOP3.LUT R6, R25, 0x7ff00000, RZ, 0xc0, !PT ;  /* 0x7ff0000019067812 */ /* 0x000fc400078ec0ff */
[C---:B------:R-:W-:Y:S01]  /*2440*/  LOP3.LUT R7, R23.reuse, 0x7ff00000, RZ, 0xc0, !PT ;  /* 0x7ff0000017077812 */ /* 0x040fe200078ec0ff */
[----:B------:R-:W-:Y:S01]  /*2450*/  @!P0 DMUL R20, R22, 8.98846567431157953865e+307 ;  /* 0x7fe0000016148828 */ /* 0x000fe20000000000 */
[----:B------:R-:W-:Y:S02]  /*2460*/  MOV R2, 0x1ca00000 ;  /* 0x1ca0000000027802 */ /* 0x000fe40000000f00 */
[C---:B------:R-:W-:Y:S02]  /*2470*/  ISETP.GE.U32.AND P1, PT, R6.reuse, R7, PT ;  /* 0x000000070600720c */ /* 0x040fe40003f26070 */
[----:B------:R-:W-:Y:S01]  /*2480*/  @!P2 LOP3.LUT R9, R23, 0x7ff00000, RZ, 0xc0, !PT ;  /* 0x7ff000001709a812 */ /* 0x000fe200078ec0ff */
[----:B------:R-:W0:Y:S01]  /*2490*/  MUFU.RCP64H R29, R21 ;  /* 0x00000015001d7308 */ /* 0x000e220000001800 */
[----:B------:R-:W-:Y:S02]  /*24a0*/  @!P2 MOV R8, RZ ;  /* 0x000000ff0008a202 */ /* 0x000fe40000000f00 */
[----:B------:R-:W-:-:S02]  /*24b0*/  @!P2 ISETP.GE.U32.AND P3, PT, R6, R9, PT ;  /* 0x000000090600a20c */ /* 0x000fc40003f66070 */
[----:B------:R-:W-:Y:S02]  /*24c0*/  @!P0 LOP3.LUT R7, R21, 0x7ff00000, RZ, 0xc0, !PT ;  /* 0x7ff0000015078812 */ /* 0x000fe400078ec0ff */
[----:B------:R-:W-:-:S04]  /*24d0*/  @!P2 SEL R9, R2, 0x63400000, !P3 ;  /* 0x634000000209a807 */ /* 0x000fc80005800000 */
[----:B------:R-:W-:-:S04]  /*24e0*/  @!P2 LOP3.LUT R0, R9, 0x80000000, R25, 0xf8, !PT ;  /* 0x800000000900a812 */ /* 0x000fc800078ef819 */
[----:B------:R-:W-:Y:S01]  /*24f0*/  @!P2 LOP3.LUT R9, R0, 0x100000, RZ, 0xfc, !PT ;  /* 0x001000000009a812 */ /* 0x000fe200078efcff */
[----:B------:R-:W-:Y:S01]  /*2500*/  IMAD.MOV.U32 R0, RZ, RZ, R6 ;  /* 0x000000ffff007224 */ /* 0x000fe200078e0006 */
[----:B0-----:R-:W-:-:S08]  /*2510*/  DFMA R26, R28, -R20, 1 ;  /* 0x3ff000001c1a742b */ /* 0x001fd00000000814 */
[----:B------:R-:W-:-:S08]  /*2520*/  DFMA R26, R26, R26, R26 ;  /* 0x0000001a1a1a722b */ /* 0x000fd0000000001a */
[----:B------:R-:W-:Y:S01]  /*2530*/  DFMA R28, R28, R26, R28 ;  /* 0x0000001a1c1c722b */ /* 0x000fe2000000001c */
[----:B------:R-:W-:Y:S01]  /*2540*/  SEL R27, R2, 0x63400000, !P1 ;  /* 0x63400000021b7807 */ /* 0x000fe20004800000 */
[----:B------:R-:W-:-:S03]  /*2550*/  IMAD.MOV.U32 R26, RZ, RZ, R24 ;  /* 0x000000ffff1a7224 */ /* 0x000fc600078e0018 */
[----:B------:R-:W-:-:S03]  /*2560*/  LOP3.LUT R27, R27, 0x800fffff, R25, 0xf8, !PT ;  /* 0x800fffff1b1b7812 */ /* 0x000fc600078ef819 */
[----:B------:R-:W-:-:S03]  /*2570*/  DFMA R34, R28, -R20, 1 ;  /* 0x3ff000001c22742b */ /* 0x000fc60000000814 */
[----:B------:R-:W-:-:S05]  /*2580*/  @!P2 DFMA R26, R26, 2, -R8 ;  /* 0x400000001a1aa82b */ /* 0x000fca0000000808 */
[----:B------:R-:W-:-:S05]  /*2590*/  DFMA R34, R28, R34, R28 ;  /* 0x000000221c22722b */ /* 0x000fca000000001c */
[----:B------:R-:W-:-:S03]  /*25a0*/  @!P2 LOP3.LUT R0, R27, 0x7ff00000, RZ, 0xc0, !PT ;  /* 0x7ff000001b00a812 */ /* 0x000fc600078ec0ff */
[----:B------:R-:W-:-:S08]  /*25b0*/  DMUL R8, R34, R26 ;  /* 0x0000001a22087228 */ /* 0x000fd00000000000 */
[----:B------:R-:W-:-:S08]  /*25c0*/  DFMA R28, R8, -R20, R26 ;  /* 0x80000014081c722b */ /* 0x000fd0000000001a */
[----:B------:R-:W-:Y:S01]  /*25d0*/  DFMA R28, R34, R28, R8 ;  /* 0x0000001c221c722b */ /* 0x000fe20000000008 */
[----:B------:R-:W-:Y:S01]  /*25e0*/  IADD3 R8, PT, PT, R0, -0x1, RZ ;  /* 0xffffffff00087810 */ /* 0x000fe20007ffe0ff */
[----:B------:R-:W-:-:S03]  /*25f0*/  VIADD R9, R7, 0xffffffff ;  /* 0xffffffff07097836 */ /* 0x000fc60000000000 */
[----:B------:R-:W-:-:S04]  /*2600*/  ISETP.GT.U32.AND P0, PT, R8, 0x7feffffe, PT ;  /* 0x7feffffe0800780c */ /* 0x000fc80003f04070 */
[----:B------:R-:W-:-:S13]  /*2610*/  ISETP.GT.U32.OR P0, PT, R9, 0x7feffffe, P0 ;  /* 0x7feffffe0900780c */ /* 0x000fda0000704470 */
[----:B------:R-:W-:Y:S05]  /*2620*/  @P0 BRA `(.L_x_33) ;  /* 0x00000000006c0947 */ /* 0x000fea0003800000 */
[----:B------:R-:W-:-:S04]  /*2630*/  LOP3.LUT R7, R23, 0x7ff00000, RZ, 0xc0, !PT ;  /* 0x7ff0000017077812 */ /* 0x000fc800078ec0ff */
[CC--:B------:R-:W-:Y:S02]  /*2640*/  VIADDMNMX R0, R6.reuse, -R7.reuse, 0xb9600000, !PT ;  /* 0xb960000006007446 */ /* 0x0c0fe40007800907 */
[----:B------:R-:W-:Y:S02]  /*2650*/  ISETP.GE.U32.AND P0, PT, R6, R7, PT ;  /* 0x000000070600720c */ /* 0x000fe40003f06070 */
[----:B------:R-:W-:Y:S02]  /*2660*/  VIMNMX R0, PT, PT, R0, 0x46a00000, PT ;  /* 0x46a0000000007848 */ /* 0x000fe40003fe0100 */
[----:B------:R-:W-:Y:S02]  /*2670*/  SEL R7, R2, 0x63400000, !P0 ;  /* 0x6340000002077807 */ /* 0x000fe40004000000 */
[----:B------:R-:W-:Y:S02]  /*2680*/  MOV R6, RZ ;  /* 0x000000ff00067202 */ /* 0x000fe40000000f00 */
[----:B------:R-:W-:-:S05]  /*2690*/  IADD3 R0, PT, PT, -R7, R0, RZ ;  /* 0x0000000007007210 */ /* 0x000fca0007ffe1ff */
[----:B------:R-:W-:-:S06]  /*26a0*/  VIADD R7, R0, 0x7fe00000 ;  /* 0x7fe0000000077836 */ /* 0x000fcc0000000000 */
[----:B------:R-:W-:-:S10]  /*26b0*/  DMUL R8, R28, R6 ;  /* 0x000000061c087228 */ /* 0x000fd40000000000 */
[----:B------:R-:W-:-:S13]  /*26c0*/  FSETP.GTU.AND P0, PT, |R9|, 1.469367938527859385e-39, PT ;  /* 0x001000000900780b */ /* 0x000fda0003f0c200 */
[----:B------:R-:W-:Y:S05]  /*26d0*/  @P0 BRA `(.L_x_34) ;  /* 0x0000000000940947 */ /* 0x000fea0003800000 */
[----:B------:R-:W-:-:S06]  /*26e0*/  DFMA R20, R28, -R20, R26 ;  /* 0x800000141c14722b */ /* 0x000fcc000000001a */
[----:B------:R-:W-:-:S04]  /*26f0*/  IMAD.MOV.U32 R20, RZ, RZ, RZ ;  /* 0x000000ffff147224 */ /* 0x000fc800078e00ff */
[C---:B------:R-:W-:Y:S02]  /*2700*/  FSETP.NEU.AND P0, PT, R21.reuse, RZ, PT ;  /* 0x000000ff1500720b */ /* 0x040fe40003f0d000 */
[----:B------:R-:W-:-:S04]  /*2710*/  LOP3.LUT R22, R21, 0x80000000, R23, 0x48, !PT ;  /* 0x8000000015167812 */ /* 0x000fc800078e4817 */
[----:B------:R-:W-:-:S07]  /*2720*/  LOP3.LUT R21, R22, R7, RZ, 0xfc, !PT ;  /* 0x0000000716157212 */ /* 0x000fce00078efcff */
[----:B------:R-:W-:Y:S05]  /*2730*/  @!P0 BRA `(.L_x_34) ;  /* 0x00000000007c8947 */ /* 0x000fea0003800000 */
[----:B------:R-:W-:Y:S01]  /*2740*/  IADD3 R7, PT, PT, -R0, RZ, RZ ;  /* 0x000000ff00077210 */ /* 0x000fe20007ffe1ff */
[----:B------:R-:W-:-:S06]  /*2750*/  IMAD.MOV.U32 R6, RZ, RZ, RZ ;  /* 0x000000ffff067224 */ /* 0x000fcc00078e00ff */
[----:B------:R-:W-:Y:S02]  /*2760*/  DFMA R6, R8, -R6, R28 ;  /* 0x800000060806722b */ /* 0x000fe4000000001c */
[----:B------:R-:W-:-:S04]  /*2770*/  DMUL.RP R28, R28, R20 ;  /* 0x000000141c1c7228 */ /* 0x000fc80000008000 */
[----:B------:R-:W-:-:S04]  /*2780*/  IADD3 R6, PT, PT, -R0, -0x43300000, RZ ;  /* 0xbcd0000000067810 */ /* 0x000fc80007ffe1ff */
[----:B------:R-:W-:Y:S02]  /*2790*/  FSETP.NEU.AND P0, PT, |R7|, R6, PT ;  /* 0x000000060700720b */ /* 0x000fe40003f0d200 */
[----:B------:R-:W-:Y:S02]  /*27a0*/  LOP3.LUT R7, R29, R22, RZ, 0x3c, !PT ;  /* 0x000000161d077212 */ /* 0x000fe400078e3cff */
[----:B------:R-:W-:Y:S02]  /*27b0*/  FSEL R8, R28, R8, !P0 ;  /* 0x000000081c087208 */ /* 0x000fe40004000000 */
[----:B------:R-:W-:Y:S01]  /*27c0*/  FSEL R9, R7, R9, !P0 ;  /* 0x0000000907097208 */ /* 0x000fe20004000000 */
[----:B------:R-:W-:Y:S06]  /*27d0*/  BRA `(.L_x_34) ;  /* 0x0000000000547947 */ /* 0x000fec0003800000 */
.L_x_33:
[----:B------:R-:W-:-:S14]  /*27e0*/  DSETP.NAN.AND P0, PT, R24, R24, PT ;  /* 0x000000181800722a */ /* 0x000fdc0003f08000 */
[----:B------:R-:W-:Y:S05]  /*27f0*/  @P0 BRA `(.L_x_35) ;  /* 0x0000000000440947 */ /* 0x000fea0003800000 */
[----:B------:R-:W-:-:S14]  /*2800*/  DSETP.NAN.AND P0, PT, R22, R22, PT ;  /* 0x000000161600722a */ /* 0x000fdc0003f08000 */
[----:B------:R-:W-:Y:S05]  /*2810*/  @P0 BRA `(.L_x_36) ;  /* 0x0000000000300947 */ /* 0x000fea0003800000 */
[----:B------:R-:W-:Y:S01]  /*2820*/  ISETP.NE.AND P0, PT, R0, R7, PT ;  /* 0x000000070000720c */ /* 0x000fe20003f05270 */
[----:B------:R-:W-:Y:S01]  /*2830*/  IMAD.MOV.U32 R9, RZ, RZ, -0x80000 ;  /* 0xfff80000ff097424 */ /* 0x000fe200078e00ff */
[----:B------:R-:W-:-:S11]  /*2840*/  MOV R8, 0x0 ;  /* 0x0000000000087802 */ /* 0x000fd60000000f00 */
[----:B------:R-:W-:Y:S05]  /*2850*/  @!P0 BRA `(.L_x_34) ;  /* 0x0000000000348947 */ /* 0x000fea0003800000 */
[----:B------:R-:W-:Y:S02]  /*2860*/  ISETP.NE.AND P0, PT, R0, 0x7ff00000, PT ;  /* 0x7ff000000000780c */ /* 0x000fe40003f05270 */
[----:B------:R-:W-:Y:S02]  /*2870*/  LOP3.LUT R9, R25, 0x80000000, R23, 0x48, !PT ;  /* 0x8000000019097812 */ /* 0x000fe400078e4817 */
[----:B------:R-:W-:-:S13]  /*2880*/  ISETP.EQ.OR P0, PT, R7, RZ, !P0 ;  /* 0x000000ff0700720c */ /* 0x000fda0004702670 */
[----:B------:R-:W-:Y:S02]  /*2890*/  @P0 LOP3.LUT R0, R9, 0x7ff00000, RZ, 0xfc, !PT ;  /* 0x7ff0000009000812 */ /* 0x000fe400078efcff */
[----:B------:R-:W-:Y:S01]  /*28a0*/  @!P0 MOV R8, RZ ;  /* 0x000000ff00088202 */ /* 0x000fe20000000f00 */
[----:B------:R-:W-:Y:S01]  /*28b0*/  @P0 IMAD.MOV.U32 R8, RZ, RZ, RZ ;  /* 0x000000ffff080224 */ /* 0x000fe200078e00ff */
[----:B------:R-:W-:Y:S01]  /*28c0*/  @P0 MOV R9, R0 ;  /* 0x0000000000090202 */ /* 0x000fe20000000f00 */
[----:B------:R-:W-:Y:S06]  /*28d0*/  BRA `(.L_x_34) ;  /* 0x0000000000147947 */ /* 0x000fec0003800000 */
.L_x_36:
[----:B------:R-:W-:Y:S01]  /*28e0*/  LOP3.LUT R9, R23, 0x80000, RZ, 0xfc, !PT ;  /* 0x0008000017097812 */ /* 0x000fe200078efcff */
[----:B------:R-:W-:Y:S01]  /*28f0*/  IMAD.MOV.U32 R8, RZ, RZ, R22 ;  /* 0x000000ffff087224 */ /* 0x000fe200078e0016 */
[----:B------:R-:W-:Y:S06]  /*2900*/  BRA `(.L_x_34) ;  /* 0x0000000000087947 */ /* 0x000fec0003800000 */
.L_x_35:
[----:B------:R-:W-:Y:S02]  /*2910*/  LOP3.LUT R9, R25, 0x80000, RZ, 0xfc, !PT ;  /* 0x0008000019097812 */ /* 0x000fe400078efcff */
[----:B------:R-:W-:-:S07]  /*2920*/  MOV R8, R24 ;  /* 0x0000001800087202 */ /* 0x000fce0000000f00 */
.L_x_34:
[----:B------:R-:W-:Y:S05]  /*2930*/  BSYNC.RECONVERGENT B2 ;  /* 0x0000000000027941 */ /* 0x000fea0003800200 */
.L_x_32:
[----:B------:R-:W-:Y:S02]  /*2940*/  HFMA2 R7, -RZ, RZ, 0, 0 ;  /* 0x00000000ff077431 */ /* 0x000fe400000001ff */
[----:B------:R-:W-:-:S04]  /*2950*/  IMAD.MOV.U32 R6, RZ, RZ, R4 ;  /* 0x000000ffff067224 */ /* 0x000fc800078e0004 */
[----:B------:R-:W-:Y:S05]  /*2960*/  RET.REL.NODEC R6 `(_Z23Check_EarlyExercise_GPUiiiiiiiffffffPfS_S_S_) ;  /* 0xffffffd406a47950 */ /* 0x000fea0003c3ffff */
.L_x_37:
        /* <DEDUP_REMOVED lines=9> */
.L_x_121:


//--------------------- .text._Z20ImplicitSolution_GPUiiiiiffffPfS_S_fS_S_S_ --------------------------
	.section	.text._Z20ImplicitSolution_GPUiiiiiffffPfS_S_fS_S_S_,"ax",@progbits
	.align	128
        .global         _Z20ImplicitSolution_GPUiiiiiffffPfS_S_fS_S_S_
        .type           _Z20ImplicitSolution_GPUiiiiiffffPfS_S_fS_S_S_,@function
        .size           _Z20ImplicitSolution_GPUiiiiiffffPfS_S_fS_S_S_,(.L_x_123 - _Z20ImplicitSolution_GPUiiiiiffffPfS_S_fS_S_S_)
        .other          _Z20ImplicitSolution_GPUiiiiiffffPfS_S_fS_S_S_,@"STO_CUDA_ENTRY STV_DEFAULT"
_Z20ImplicitSolution_GPUiiiiiffffPfS_S_fS_S_S_:
.text._Z20ImplicitSolution_GPUiiiiiffffPfS_S_fS_S_S_:
[----:B------:R-:W-:Y:S01]  /*0000*/  LDC R1, c[0x0][0x37c] ;  /* 0x0000df00ff017b82 */ /* 0x000fe20000000800 */
[----:B------:R-:W0:Y:S07]  /*0010*/  S2R R3, SR_TID.Y ;  /* 0x0000000000037919 */ /* 0x000e2e0000002200 */
[----:B------:R-:W1:Y:S01]  /*0020*/  S2UR UR6, SR_CTAID.Y ;  /* 0x00000000000679c3 */ /* 0x000e620000002600 */
[----:B------:R-:W2:Y:S01]  /*0030*/  LDCU UR5, c[0x0][0x390] ;  /* 0x00007200ff0577ac */ /* 0x000ea20008000800 */
[----:B------:R-:W3:Y:S01]  /*0040*/  S2R R7, SR_TID.X ;  /* 0x0000000000077919 */ /* 0x000ee20000002100 */
[----:B------:R-:W2:Y:S05]  /*0050*/  LDCU.64 UR8, c[0x0][0x388] ;  /* 0x00007100ff0877ac */ /* 0x000eaa0008000a00 */
[----:B------:R-:W3:Y:S01]  /*0060*/  LDC R4, c[0x0][0x360] ;  /* 0x0000d800ff047b82 */ /* 0x000ee20000000800 */
[----:B------:R-:W1:Y:S01]  /*0070*/  LDCU UR4, c[0x0][0x364] ;  /* 0x00006c80ff0477ac */ /* 0x000e620008000800 */
[----:B------:R-:W4:Y:S06]  /*0080*/  LDCU UR10, c[0x0][0x384] ;  /* 0x00007080ff0a77ac */ /* 0x000f2c0008000800 */
[----:B------:R-:W3:Y:S01]  /*0090*/  S2UR UR7, SR_CTAID.X ;  /* 0x00000000000779c3 */ /* 0x000ee20000002500 */
[----:B--2---:R-:W-:-:S02]  /*00a0*/  UIADD3 UR5, UPT, UPT, UR5, 0x1, -UR9 ;  /* 0x0000000105057890 */ /* 0x004fc4000fffe809 */
[----:B-1----:R-:W-:Y:S02]  /*00b0*/  UIMAD UR6, UR6, UR4, URZ ;  /* 0x00000004060672a4 */ /* 0x002fe4000f8e02ff */
[----:B----4-:R-:W-:-:S04]  /*00c0*/  UIADD3 UR4, UPT, UPT, UR8, 0x1, -UR10 ;  /* 0x0000000108047890 */ /* 0x010fc8000fffe80a */
[----:B0-----:R-:W-:-:S04]  /*00d0*/  IADD3 R5, PT, PT, R3, UR6, RZ ;  /* 0x0000000603057c10 */ /* 0x001fc8000fffe0ff */
[----:B------:R-:W-:Y:S01]  /*00e0*/  ISETP.GE.AND P0, PT, R5, UR5, PT ;  /* 0x0000000505007c0c */ /* 0x000fe2000bf06270 */
[----:B---3--:R-:W-:-:S05]  /*00f0*/  IMAD R4, R4, UR7, R7 ;  /* 0x0000000704047c24 */ /* 0x008fca000f8e0207 */
[----:B------:R-:W-:-:S13]  /*0100*/  ISETP.GE.OR P0, PT, R4, UR4, P0 ;  /* 0x0000000404007c0c */ /* 0x000fda0008706670 */
[----:B------:R-:W-:Y:S05]  /*0110*/  @P0 EXIT ;  /* 0x000000000000094d */ /* 0x000fea0003800000 */
[----:B------:R-:W0:Y:S01]  /*0120*/  LDC.64 R6, c[0x0][0x3a8] ;  /* 0x0000ea00ff067b82 */ /* 0x000e220000000a00 */
[----:B------:R-:W0:Y:S07]  /*0130*/  LDCU.64 UR12, c[0x0][0x358] ;  /* 0x00006b00ff0c77ac */ /* 0x000e2e0008000a00 */
[----:B------:R-:W1:Y:S08]  /*0140*/  LDC.64 R22, c[0x0][0x3b0] ;  /* 0x0000ec00ff167b82 */ /* 0x000e700000000a00 */
[----:B------:R-:W2:Y:S01]  /*0150*/  LDC.64 R20, c[0x0][0x3b8] ;  /* 0x0000ee00ff147b82 */ /* 0x000ea20000000a00 */
[----:B------:R-:W-:Y:S01]  /*0160*/  IADD3 R4, PT, PT, R4, UR10, RZ ;  /* 0x0000000a04047c10 */ /* 0x000fe2000fffe0ff */
[----:B------:R-:W3:Y:S01]  /*0170*/  LDCU UR5, c[0x0][0x394] ;  /* 0x00007280ff0577ac */ /* 0x000ee20008000800 */
[----:B------:R-:W-:Y:S01]  /*0180*/  IADD3 R5, PT, PT, R5, UR9, RZ ;  /* 0x0000000905057c10 */ /* 0x000fe2000fffe0ff */
[----:B------:R-:W4:Y:S01]  /*0190*/  LDCU.64 UR8, c[0x0][0x398] ;  /* 0x00007300ff0877ac */ /* 0x000f220008000a00 */
[----:B0-----:R0:W4:Y:S03]  /*01a0*/  LDG.E R13, desc[UR12][R6.64] ;  /* 0x0000000c060d7981 */ /* 0x001126000c1e1900 */
[----:B------:R-:W5:Y:S01]  /*01b0*/  LDC R15, c[0x0][0x3a0] ;  /* 0x0000e800ff0f7b82 */ /* 0x000f620000000800 */
[----:B------:R-:W5:Y:S01]  /*01c0*/  LDCU UR4, c[0x0][0x3c0] ;  /* 0x00007800ff0477ac */ /* 0x000f620008000800 */
[----:B-1----:R-:W-:-:S05]  /*01d0*/  IMAD.WIDE R22, R4, 0x4, R22 ;  /* 0x0000000404167825 */ /* 0x002fca00078e0216 */
[----:B------:R-:W5:Y:S01]  /*01e0*/  LDG.E R0, desc[UR12][R22.64] ;  /* 0x0000000c16007981 */ /* 0x000f62000c1e1900 */
[----:B--2---:R-:W-:-:S05]  /*01f0*/  IMAD.WIDE R20, R5, 0x4, R20 ;  /* 0x0000000405147825 */ /* 0x004fca00078e0214 */
[----:B------:R-:W5:Y:S01]  /*0200*/  LDG.E R11, desc[UR12][R20.64] ;  /* 0x0000000c140b7981 */ /* 0x000f62000c1e1900 */
[----:B0-----:R-:W-:Y:S01]  /*0210*/  MOV R6, 0x1 ;  /* 0x0000000100067802 */ /* 0x001fe20000000f00 */
[----:B------:R-:W-:Y:S01]  /*0220*/  BSSY.RECONVERGENT B0, `(.L_x_38) ;  /* 0x000002e000007945 */ /* 0x000fe20003800200 */
[----:B----4-:R-:W-:-:S04]  /*0230*/  FADD R2, R13, -UR8 ;  /* 0x800000080d027e21 */ /* 0x010fc80008000000 */
[----:B---3--:R-:W-:-:S04]  /*0240*/  FMUL R2, R2, UR5 ;  /* 0x0000000502027c20 */ /* 0x008fc80008400000 */
[----:B------:R-:W0:Y:S02]  /*0250*/  F2F.F64.F32 R8, R2 ;  /* 0x0000000200087310 */ /* 0x000e240000201800 */
[----:B0-----:R-:W-:-:S06]  /*0260*/  DADD R8, R8, 1 ;  /* 0x3ff0000008087429 */ /* 0x001fcc0000000000 */
[----:B------:R-:W0:Y:S01]  /*0270*/  MUFU.RCP64H R7, R9 ;  /* 0x0000000900077308 */ /* 0x000e220000001800 */
[----:B-----5:R-:W-:-:S04]  /*0280*/  FADD R0, R0, R11 ;  /* 0x0000000b00007221 */ /* 0x020fc80000000000 */
[----:B------:R-:W-:-:S04]  /*0290*/  FADD R0, R0, -R13 ;  /* 0x8000000d00007221 */ /* 0x000fc80000000000 */
[----:B------:R-:W-:Y:S01]  /*02a0*/  FFMA R0, R0, UR9, -R15 ;  /* 0x0000000900007c23 */ /* 0x000fe2000800080f */
[----:B------:R-:W-:Y:S01]  /*02b0*/  FMUL R13, R13, UR5 ;  /* 0x000000050d0d7c20 */ /* 0x000fe20008400000 */
[----:B0-----:R-:W-:Y:S02]  /*02c0*/  DFMA R10, -R8, R6, 1 ;  /* 0x3ff00000080a742b */ /* 0x001fe40000000106 */
[----:B------:R-:W-:Y:S01]  /*02d0*/  FMUL R0, R0, UR4 ;  /* 0x0000000400007c20 */ /* 0x000fe20008400000 */
[----:B------:R-:W0:Y:S05]  /*02e0*/  F2F.F64.F32 R18, R13 ;  /* 0x0000000d00127310 */ /* 0x000e2a0000201800 */
[----:B------:R-:W-:-:S03]  /*02f0*/  DFMA R10, R10, R10, R10 ;  /* 0x0000000a0a0a722b */ /* 0x000fc6000000000a */
[----:B------:R-:W1:Y:S05]  /*0300*/  F2F.F64.F32 R16, R0 ;  /* 0x0000000000107310 */ /* 0x000e6a0000201800 */
[----:B------:R-:W-:Y:S01]  /*0310*/  DFMA R6, R6, R10, R6 ;  /* 0x0000000a0606722b */ /* 0x000fe20000000006 */
[----:B------:R-:W-:Y:S01]  /*0320*/  HFMA2 R11, -RZ, RZ, 1.9580078125, 85.3125 ;  /* 0x3fd55555ff0b7431 */ /* 0x000fe200000001ff */
[----:B------:R-:W-:Y:S01]  /*0330*/  MOV R10, 0x60000000 ;  /* 0x60000000000a7802 */ /* 0x000fe20000000f00 */
[----:B------:R-:W-:Y:S01]  /*0340*/  UMOV UR4, 0x0 ;  /* 0x0000000000047882 */ /* 0x000fe20000000000 */
[----:B------:R-:W-:Y:S01]  /*0350*/  UMOV UR5, 0x3fe00000 ;  /* 0x3fe0000000057882 */ /* 0x000fe20000000000 */
[----:B0-----:R-:W-:-:S03]  /*0360*/  DADD R18, R18, 1 ;  /* 0x3ff0000012127429 */ /* 0x001fc60000000000 */
[----:B------:R-:W-:Y:S02]  /*0370*/  DFMA R12, -R8, R6, 1 ;  /* 0x3ff00000080c742b */ /* 0x000fe40000000106 */
[----:B-1----:R-:W-:Y:S01]  /*0380*/  DFMA R10, R16, UR4, -R10 ;  /* 0x00000004100a7c2b */ /* 0x002fe2000800080a */
[----:B------:R-:W0:Y:S05]  /*0390*/  LDCU UR4, c[0x0][0x380] ;  /* 0x00007000ff0477ac */ /* 0x000e2a0008000800 */
[----:B------:R-:W-:Y:S02]  /*03a0*/  DFMA R6, R6, R12, R6 ;  /* 0x0000000c0606722b */ /* 0x000fe40000000006 */
[----:B------:R-:W-:-:S08]  /*03b0*/  DMUL R10, R18, R10 ;  /* 0x0000000a120a7228 */ /* 0x000fd00000000000 */
[----:B------:R-:W-:-:S08]  /*03c0*/  DMUL R12, R10, R6 ;  /* 0x000000060a0c7228 */ /* 0x000fd00000000000 */
[----:B------:R-:W-:-:S08]  /*03d0*/  DFMA R14, -R8, R12, R10 ;  /* 0x0000000c080e722b */ /* 0x000fd0000000010a */
[----:B------:R-:W-:Y:S01]  /*03e0*/  DFMA R6, R6, R14, R12 ;  /* 0x0000000e0606722b */ /* 0x000fe2000000000c */
[----:B------:R-:W-:-:S09]  /*03f0*/  FSETP.GEU.AND P1, PT, |R11|, 6.5827683646048100446e-37, PT ;  /* 0x036000000b00780b */ /* 0x000fd20003f2e200 */
[----:B------:R-:W-:-:S05]  /*0400*/  FFMA R0, RZ, R9, R7 ;  /* 0x00000009ff007223 */ /* 0x000fca0000000007 */
[----:B------:R-:W-:Y:S01]  /*0410*/  FSETP.GT.AND P0, PT, |R0|, 1.469367938527859385e-39, PT ;  /* 0x001000000000780b */ /* 0x000fe20003f04200 */
[----:B------:R-:W-:Y:S01]  /*0420*/  UMOV UR8, 0x60000000 ;  /* 0x6000000000087882 */ /* 0x000fe20000000000 */
[----:B------:R-:W-:Y:S01]  /*0430*/  UMOV UR9, 0x3fe55555 ;  /* 0x3fe5555500097882 */ /* 0x000fe20000000000 */
[----:B0-----:R-:W-:Y:S01]  /*0440*/  IMAD R4, R4, UR4, R4 ;  /* 0x0000000404047c24 */ /* 0x001fe2000f8e0204 */
[----:B------:R-:W-:-:S04]  /*0450*/  DADD R18, R18, UR8 ;  /* 0x0000000812127e29 */ /* 0x000fc80008000000 */
[----:B------:R-:W-:-:S05]  /*0460*/  IADD3 R5, PT, PT, R5, R4, RZ ;  /* 0x0000000405057210 */ /* 0x000fca0007ffe0ff */
[----:B------:R-:W-:Y:S05]  /*0470*/  @P0 BRA P1, `(.L_x_39) ;  /* 0x0000000000200947 */ /* 0x000fea0000800000 */
[----:B------:R-:W-:Y:S02]  /*0480*/  MOV R12, R10 ;  /* 0x0000000a000c7202 */ /* 0x000fe40000000f00 */
[----:B------:R-:W-:Y:S02]  /*0490*/  MOV R13, R11 ;  /* 0x0000000b000d7202 */ /* 0x000fe40000000f00 */
[----:B------:R-:W-:Y:S02]  /*04a0*/  MOV R10, R8 ;  /* 0x00000008000a7202 */ /* 0x000fe40000000f00 */
[----:B------:R-:W-:Y:S02]  /*04b0*/  MOV R11, R9 ;  /* 0x00000009000b7202 */ /* 0x000fe40000000f00 */
[----:B------:R-:W-:-:S07]  /*04c0*/  MOV R0, 0x4e0 ;  /* 0x000004e000007802 */ /* 0x000fce0000000f00 */
[----:B------:R-:W-:Y:S05]  /*04d0*/  CALL.REL.NOINC `($__internal_2_$__cuda_sm20_div_rn_f64_full) ;  /* 0x0000004000d87944 */ /* 0x000fea0003c00000 */
[----:B------:R-:W-:Y:S02]  /*04e0*/  MOV R6, R24 ;  /* 0x0000001800067202 */ /* 0x000fe40000000f00 */
[----:B------:R-:W-:-:S07]  /*04f0*/  MOV R7, R25 ;  /* 0x0000001900077202 */ /* 0x000fce0000000f00 */
.L_x_39:
[----:B------:R-:W-:Y:S05]  /*0500*/  BSYNC.RECONVERGENT B0 ;  /* 0x0000000000007941 */ /* 0x000fea0003800200 */
.L_x_38:
[----:B------:R-:W-:Y:S01]  /*0510*/  DADD R6, R18, R6 ;  /* 0x0000000012067229 */ /* 0x000fe20000000006 */
[----:B------:R-:W-:Y:S01]  /*0520*/  MOV R8, 0x60000000 ;  /* 0x6000000000087802 */ /* 0x000fe20000000f00 */
[----:B------:R-:W-:Y:S01]  /*0530*/  IMAD.MOV.U32 R9, RZ, RZ, 0x3fd55555 ;  /* 0x3fd55555ff097424 */ /* 0x000fe200078e00ff */
[----:B------:R-:W-:Y:S01]  /*0540*/  UMOV UR4, 0x0 ;  /* 0x0000000000047882 */ /* 0x000fe20000000000 */
[----:B------:R-:W-:Y:S01]  /*0550*/  UMOV UR5, 0x3fe00000 ;  /* 0x3fe0000000057882 */ /* 0x000fe20000000000 */
[----:B------:R-:W-:Y:S03]  /*0560*/  BSSY.RECONVERGENT B2, `(.L_x_40) ;  /* 0x0000010000027945 */ /* 0x000fe60003800200 */
[----:B------:R-:W-:Y:S02]  /*0570*/  DFMA R16, R16, -UR4, -R8 ;  /* 0x8000000410107c2b */ /* 0x000fe40008000808 */
[----:B------:R-:W0:Y:S08]  /*0580*/  F2F.F32.F64 R6, R6 ;  /* 0x0000000600067310 */ /* 0x000e300000301000 */
[----:B------:R-:W1:Y:S08]  /*0590*/  F2F.F32.F64 R0, R16 ;  /* 0x0000001000007310 */ /* 0x000e700000301000 */
[----:B0-----:R-:W0:Y:S08]  /*05a0*/  MUFU.RCP R11, R6 ;  /* 0x00000006000b7308 */ /* 0x001e300000001000 */
[----:B-1----:R-:W1:Y:S01]  /*05b0*/  FCHK P0, R0, R6 ;  /* 0x0000000600007302 */ /* 0x002e620000000000 */
[----:B0-----:R-:W-:-:S04]  /*05c0*/  FFMA R2, -R6, R11, 1 ;  /* 0x3f80000006027423 */ /* 0x001fc8000000010b */
[----:B------:R-:W-:-:S04]  /*05d0*/  FFMA R11, R11, R2, R11 ;  /* 0x000000020b0b7223 */ /* 0x000fc8000000000b */
[----:B------:R-:W-:-:S04]  /*05e0*/  FFMA R2, R0, R11, RZ ;  /* 0x0000000b00027223 */ /* 0x000fc800000000ff */
[----:B------:R-:W-:-:S04]  /*05f0*/  FFMA R8, -R6, R2, R0 ;  /* 0x0000000206087223 */ /* 0x000fc80000000100 */
[----:B------:R-:W-:Y:S01]  /*0600*/  FFMA R11, R11, R8, R2 ;  /* 0x000000080b0b7223 */ /* 0x000fe20000000002 */
[----:B-1----:R-:W-:Y:S06]  /*0610*/  @!P0 BRA `(.L_x_41) ;  /* 0x0000000000108947 */ /* 0x002fec0003800000 */
[----:B------:R-:W-:Y:S02]  /*0620*/  MOV R13, R6 ;  /* 0x00000006000d7202 */ /* 0x000fe40000000f00 */
[----:B------:R-:W-:-:S07]  /*0630*/  MOV R2, 0x650 ;  /* 0x0000065000027802 */ /* 0x000fce0000000f00 */
[----:B------:R-:W-:Y:S05]  /*0640*/  CALL.REL.NOINC `($__internal_3_$__cuda_sm3x_div_rn_noftz_f32_slowpath) ;  /* 0x0000004400e87944 */ /* 0x000fea0003c00000 */
[----:B------:R-:W-:-:S07]  /*0650*/  MOV R11, R0 ;  /* 0x00000000000b7202 */ /* 0x000fce0000000f00 */
.L_x_41:
[----:B------:R-:W-:Y:S05]  /*0660*/  BSYNC.RECONVERGENT B2 ;  /* 0x0000000000027941 */ /* 0x000fea0003800200 */
.L_x_40:
[----:B------:R-:W0:Y:S08]  /*0670*/  LDC.64 R18, c[0x0][0x3c8] ;  /* 0x0000f200ff127b82 */ /* 0x000e300000000a00 */
[----:B------:R-:W1:Y:S01]  /*0680*/  LDC.64 R16, c[0x0][0x3d8] ;  /* 0x0000f600ff107b82 */ /* 0x000e620000000a00 */
[----:B0-----:R-:W-:-:S05]  /*0690*/  IMAD.WIDE R18, R5, 0x4, R18 ;  /* 0x0000000405127825 */ /* 0x001fca00078e0212 */
[----:B------:R0:W-:Y:S01]  /*06a0*/  STG.E desc[UR12][R18.64], R11 ;  /* 0x0000000b12007986 */ /* 0x0001e2000c10190c */
[----:B-1----:R-:W-:-:S05]  /*06b0*/  IMAD.WIDE R16, R5, 0x4, R16 ;  /* 0x0000000405107825 */ /* 0x002fca00078e0210 */
[----:B------:R-:W2:Y:S01]  /*06c0*/  LDG.E R7, desc[UR12][R16.64] ;  /* 0x0000000c10077981 */ /* 0x000ea2000c1e1900 */
[----:B------:R-:W1:Y:S01]  /*06d0*/  MUFU.RCP R9, R6 ;  /* 0x0000000600097308 */ /* 0x000e620000001000 */
[----:B------:R-:W-:Y:S01]  /*06e0*/  BSSY.RECONVERGENT B2, `(.L_x_42) ;  /* 0x000000c000027945 */ /* 0x000fe20003800200 */
[----:B-1----:R-:W-:-:S04]  /*06f0*/  FFMA R0, -R6, R9, 1 ;  /* 0x3f80000006007423 */ /* 0x002fc80000000109 */
[----:B------:R-:W-:Y:S02]  /*0700*/  FFMA R0, R9, R0, R9 ;  /* 0x0000000009007223 */ /* 0x000fe40000000009 */
[----:B--2---:R-:W1:Y:S02]  /*0710*/  FCHK P0, R7, R6 ;  /* 0x0000000607007302 */ /* 0x004e640000000000 */
[----:B------:R-:W-:-:S04]  /*0720*/  FFMA R9, R0, R7, RZ ;  /* 0x0000000700097223 */ /* 0x000fc800000000ff */
[----:B------:R-:W-:-:S04]  /*0730*/  FFMA R2, -R6, R9, R7 ;  /* 0x0000000906027223 */ /* 0x000fc80000000107 */
[----:B------:R-:W-:Y:S01]  /*0740*/  FFMA R0, R0, R2, R9 ;  /* 0x0000000200007223 */ /* 0x000fe20000000009 */
[----:B01----:R-:W-:Y:S06]  /*0750*/  @!P0 BRA `(.L_x_43) ;  /* 0x0000000000108947 */ /* 0x003fec0003800000 */
[----:B------:R-:W-:Y:S02]  /*0760*/  MOV R0, R7 ;  /* 0x0000000700007202 */ /* 0x000fe40000000f00 */
[----:B------:R-:W-:Y:S02]  /*0770*/  MOV R13, R6 ;  /* 0x00000006000d7202 */ /* 0x000fe40000000f00 */
[----:B------:R-:W-:-:S07]  /*0780*/  MOV R2, 0x7a0 ;  /* 0x000007a000027802 */ /* 0x000fce0000000f00 */
[----:B------:R-:W-:Y:S05]  /*0790*/  CALL.REL.NOINC `($__internal_3_$__cuda_sm3x_div_rn_noftz_f32_slowpath) ;  /* 0x0000004400947944 */ /* 0x000fea0003c00000 */
.L_x_43:
[----:B------:R-:W-:Y:S05]  /*07a0*/  BSYNC.RECONVERGENT B2 ;  /* 0x0000000000027941 */ /* 0x000fea0003800200 */
.L_x_42:
[----:B------:R-:W0:Y:S01]  /*07b0*/  LDCU UR7, c[0x0][0x380] ;  /* 0x00007000ff0777ac */ /* 0x000e220008000800 */
[----:B------:R1:W-:Y:S01]  /*07c0*/  STG.E desc[UR12][R16.64], R0 ;  /* 0x0000000010007986 */ /* 0x0003e2000c10190c */
[----:B0-----:R-:W-:Y:S02]  /*07d0*/  UISETP.GE.AND UP0, UPT, UR7, 0x2, UPT ;  /* 0x000000020700788c */ /* 0x001fe4000bf06270 */
[----:B------:R-:W-:-:S07]  /*07e0*/  UIADD3 UR15, UPT, UPT, UR7, 0x1, URZ ;  /* 0x00000001070f7890 */ /* 0x000fce000fffe0ff */
[----:B-1----:R-:W-:Y:S05]  /*07f0*/  BRA.U !UP0, `(.L_x_44) ;  /* 0x0000002108147547 */ /* 0x002fea000b800000 */
[----:B------:R-:W-:Y:S02]  /*0800*/  UIADD3 UR4, UPT, UPT, UR7, -0x2, URZ ;  /* 0xfffffffe07047890 */ /* 0x000fe4000fffe0ff */
[----:B------:R-:W-:Y:S02]  /*0810*/  UIADD3 UR7, UPT, UPT, UR7, -0x1, URZ ;  /* 0xffffffff07077890 */ /* 0x000fe4000fffe0ff */
[----:B------:R-:W-:Y:S01]  /*0820*/  UISETP.GE.U32.AND UP0, UPT, UR4, 0x3, UPT ;  /* 0x000000030400788c */ /* 0x000fe2000bf06070 */
[----:B------:R-:W-:-:S08]  /*0830*/  UMOV UR8, 0x1 ;  /* 0x0000000100087882 */ /* 0x000fd00000000000 */
[----:B------:R-:W-:Y:S05]  /*0840*/  BRA.U !UP0, `(.L_x_45) ;  /* 0x0000001108687547 */ /* 0x000fea000b800000 */
[----:B------:R-:W0:Y:S01]  /*0850*/  LDC R6, c[0x0][0x3a0] ;  /* 0x0000e800ff067b82 */ /* 0x000e220000000800 */
[----:B------:R-:W1:Y:S01]  /*0860*/  LDCU.64 UR8, c[0x0][0x3a8] ;  /* 0x00007500ff0877ac */ /* 0x000e620008000a00 */
[----:B------:R-:W-:Y:S01]  /*0870*/  ULOP3.LUT UR4, UR7, 0xfffffffc, URZ, 0xc0, !UPT ;  /* 0xfffffffc07047892 */ /* 0x000fe2000f8ec0ff */
[----:B------:R-:W2:Y:S03]  /*0880*/  LDCU UR17, c[0x0][0x3c0] ;  /* 0x00007800ff1177ac */ /* 0x000ea60008000800 */
[----:B------:R-:W-:Y:S01]  /*0890*/  UIADD3 UR10, UPT, UPT, -UR4, URZ, URZ ;  /* 0x000000ff040a7290 */ /* 0x000fe2000fffe1ff */
[----:B------:R-:W3:Y:S01]  /*08a0*/  LDCU UR20, c[0x0][0x394] ;  /* 0x00007280ff1477ac */ /* 0x000ee20008000800 */
[----:B------:R-:W4:Y:S01]  /*08b0*/  LDCU UR16, c[0x0][0x39c] ;  /* 0x00007380ff1077ac */ /* 0x000f220008000800 */
[----:B-1----:R-:W-:Y:S02]  /*08c0*/  UIADD3 UR8, UP0, UPT, UR8, 0x8, URZ ;  /* 0x0000000808087890 */ /* 0x002fe4000ff1e0ff */
[----:B------:R-:W-:-:S02]  /*08d0*/  UIMAD UR14, UR15, UR15, URZ ;  /* 0x0000000f0f0e72a4 */ /* 0x000fc4000f8e02ff */
[----:B------:R-:W-:Y:S01]  /*08e0*/  UIADD3.X UR9, UPT, UPT, URZ, UR9, URZ, UP0, !UPT ;  /* 0x00000009ff097290 */ /* 0x000fe200087fe4ff */
[----:B------:R-:W-:Y:S01]  /*08f0*/  UMOV UR4, URZ ;  /* 0x000000ff00047c82 */ /* 0x000fe20008000000 */
[----:B--23--:R-:W-:-:S10]  /*0900*/  UMOV UR5, URZ ;  /* 0x000000ff00057c82 */ /* 0x00cfd40008000000 */
.L_x_62:
[----:B------:R-:W-:Y:S01]  /*0910*/  MOV R11, UR9 ;  /* 0x00000009000b7c02 */ /* 0x000fe20008000f00 */
[----:B------:R-:W2:Y:S01]  /*0920*/  LDG.E R0, desc[UR12][R22.64] ;  /* 0x0000000c16007981 */ /* 0x000ea2000c1e1900 */
[----:B------:R-:W-:-:S03]  /*0930*/  MOV R10, UR8 ;  /* 0x00000008000a7c02 */ /* 0x000fc60008000f00 */
[----:B------:R-:W2:Y:S04]  /*0940*/  LDG.E R7, desc[UR12][R20.64] ;  /* 0x0000000c14077981 */ /* 0x000ea8000c1e1900 */
[----:B------:R-:W3:Y:S01]  /*0950*/  LDG.E R11, desc[UR12][R10.64+-0x4] ;  /* 0xfffffc0c0a0b7981 */ /* 0x000ee2000c1e1900 */
[----:B------:R-:W-:-:S05]  /*0960*/  MOV R25, UR4 ;  /* 0x0000000400197c02 */ /* 0x000fca0008000f00 */
[----:B------:R-:W-:-:S05]  /*0970*/  IMAD.WIDE R24, R25, 0x4, R18 ;  /* 0x0000000419187825 */ /* 0x000fca00078e0212 */
[----:B------:R-:W5:Y:S01]  /*0980*/  LDG.E R28, desc[UR12][R24.64] ;  /* 0x0000000c181c7981 */ /* 0x000f62000c1e1900 */
[----:B------:R-:W-:Y:S01]  /*0990*/  HFMA2 R27, -RZ, RZ, 1.9580078125, 85.3125 ;  /* 0x3fd55555ff1b7431 */ /* 0x000fe200000001ff */
[----:B------:R-:W-:Y:S01]  /*09a0*/  MOV R26, 0x60000000 ;  /* 0x60000000001a7802 */ /* 0x000fe20000000f00 */
[----:B------:R-:W-:Y:S01]  /*09b0*/  UMOV UR18, 0x60000000 ;  /* 0x6000000000127882 */ /* 0x000fe20000000000 */
[----:B------:R-:W-:Y:S01]  /*09c0*/  UMOV UR19, 0x3fe55555 ;  /* 0x3fe5555500137882 */ /* 0x000fe20000000000 */
[----:B------:R-:W-:Y:S01]  /*09d0*/  BSSY.RECONVERGENT B2, `(.L_x_46) ;  /* 0x000001e000027945 */ /* 0x000fe20003800200 */
[----:B--2---:R-:W-:Y:S01]  /*09e0*/  FADD R0, R0, R7 ;  /* 0x0000000700007221 */ /* 0x004fe20000000000 */
[----:B---3--:R-:W-:-:S04]  /*09f0*/  FMUL R2, R11, UR20 ;  /* 0x000000140b027c20 */ /* 0x008fc80008400000 */
[----:B------:R-:W1:Y:S01]  /*0a00*/  F2F.F64.F32 R8, R2 ;  /* 0x0000000200087310 */ /* 0x000e620000201800 */
[----:B------:R-:W-:-:S04]  /*0a10*/  FADD R7, R0, -R11 ;  /* 0x8000000b00077221 */ /* 0x000fc80000000000 */
[----:B0---4-:R-:W-:-:S04]  /*0a20*/  FFMA R7, R7, UR16, -R6 ;  /* 0x0000001007077c23 */ /* 0x011fc80008000806 */
[----:B------:R-:W-:Y:S01]  /*0a30*/  FMUL R7, R7, UR17 ;  /* 0x0000001107077c20 */ /* 0x000fe20008400000 */
[----:B-1----:R-:W-:-:S03]  /*0a40*/  DADD R10, R8, 1 ;  /* 0x3ff00000080a7429 */ /* 0x002fc60000000000 */
[----:B------:R-:W0:Y:S05]  /*0a50*/  F2F.F64.F32 R8, R7 ;  /* 0x0000000700087310 */ /* 0x000e2a0000201800 */
[----:B------:R-:W-:Y:S01]  /*0a60*/  DADD R14, R10, UR18 ;  /* 0x000000120a0e7e29 */ /* 0x000fe20008000000 */
[----:B------:R-:W-:Y:S01]  /*0a70*/  UMOV UR18, 0x0 ;  /* 0x0000000000127882 */ /* 0x000fe20000000000 */
[----:B------:R-:W-:Y:S02]  /*0a80*/  UMOV UR19, 0x3fe00000 ;  /* 0x3fe0000000137882 */ /* 0x000fe40000000000 */
[----:B0-----:R-:W-:-:S06]  /*0a90*/  DFMA R12, R8, UR18, -R26 ;  /* 0x00000012080c7c2b */ /* 0x001fcc000800081a */
[----:B------:R-:W-:Y:S08]  /*0aa0*/  F2F.F32.F64 R15, R14 ;  /* 0x0000000e000f7310 */ /* 0x000ff00000301000 */
[----:B------:R-:W5:Y:S01]  /*0ab0*/  F2F.F32.F64 R12, R12 ;  /* 0x0000000c000c7310 */ /* 0x000f620000301000 */
[----:B------:R-:W-:-:S07]  /*0ac0*/  DFMA R8, R8, -UR18, -R26 ;  /* 0x8000001208087c2b */ /* 0x000fce000800081a */
[----:B------:R-:W0:Y:S01]  /*0ad0*/  F2F.F32.F64 R0, R8 ;  /* 0x0000000800007310 */ /* 0x000e220000301000 */
[----:B-----5:R-:W-:-:S07]  /*0ae0*/  FFMA R10, R12, -R28, R15 ;  /* 0x8000001c0c0a7223 */ /* 0x020fce000000000f */
[----:B------:R-:W1:Y:S08]  /*0af0*/  MUFU.RCP R11, R10 ;  /* 0x0000000a000b7308 */ /* 0x000e700000001000 */
[----:B0-----:R-:W0:Y:S01]  /*0b00*/  FCHK P0, R0, R10 ;  /* 0x0000000a00007302 */ /* 0x001e220000000000 */
[----:B-1----:R-:W-:-:S04]  /*0b10*/  FFMA R2, -R10, R11, 1 ;  /* 0x3f8000000a027423 */ /* 0x002fc8000000010b */
[----:B------:R-:W-:-:S04]  /*0b20*/  FFMA R11, R11, R2, R11 ;  /* 0x000000020b0b7223 */ /* 0x000fc8000000000b */
[----:B------:R-:W-:-:S04]  /*0b30*/  FFMA R2, R0, R11, RZ ;  /* 0x0000000b00027223 */ /* 0x000fc800000000ff */
[----:B------:R-:W-:-:S04]  /*0b40*/  FFMA R7, -R10, R2, R0 ;  /* 0x000000020a077223 */ /* 0x000fc80000000100 */
[----:B------:R-:W-:Y:S01]  /*0b50*/  FFMA R7, R11, R7, R2 ;  /* 0x000000070b077223 */ /* 0x000fe20000000002 */
[----:B0-----:R-:W-:Y:S06]  /*0b60*/  @!P0 BRA `(.L_x_47) ;  /* 0x0000000000108947 */ /* 0x001fec0003800000 */
[----:B------:R-:W-:Y:S02]  /*0b70*/  MOV R13, R10 ;  /* 0x0000000a000d7202 */ /* 0x000fe40000000f00 */
[----:B------:R-:W-:-:S07]  /*0b80*/  MOV R2, 0xba0 ;  /* 0x00000ba000027802 */ /* 0x000fce0000000f00 */
[----:B------:R-:W-:Y:S05]  /*0b90*/  CALL.REL.NOINC `($__internal_3_$__cuda_sm3x_div_rn_noftz_f32_slowpath) ;  /* 0x0000004000947944 */ /* 0x000fea0003c00000 */
[----:B------:R-:W-:-:S07]  /*0ba0*/  MOV R7, R0 ;  /* 0x0000000000077202 */ /* 0x000fce0000000f00 */
.L_x_47:
[----:B------:R-:W-:Y:S05]  /*0bb0*/  BSYNC.RECONVERGENT B2 ;  /* 0x0000000000027941 */ /* 0x000fea0003800200 */
.L_x_46:
[----:B------:R-:W-:Y:S01]  /*0bc0*/  UIMAD UR11, UR15, UR15, URZ ;  /* 0x0000000f0f0b72a4 */ /* 0x000fe2000f8e02ff */
[----:B------:R-:W-:Y:S01]  /*0bd0*/  MOV R11, UR4 ;  /* 0x00000004000b7c02 */ /* 0x000fe20008000f00 */
[----:B------:R-:W-:-:S04]  /*0be0*/  IMAD.U32 R27, RZ, RZ, UR14 ;  /* 0x0000000eff1b7e24 */ /* 0x000fc8000f8e00ff */
[----:B------:R-:W-:Y:S01]  /*0bf0*/  MOV R9, UR11 ;  /* 0x0000000b00097c02 */ /* 0x000fe20008000f00 */
[----:B------:R-:W-:-:S04]  /*0c00*/  IMAD.WIDE R26, R27, 0x4, R16 ;  /* 0x000000041b1a7825 */ /* 0x000fc800078e0210 */
[----:B------:R-:W-:-:S04]  /*0c10*/  IMAD.WIDE R24, R9, 0x4, R24 ;  /* 0x0000000409187825 */ /* 0x000fc800078e0218 */
[----:B------:R-:W-:Y:S01]  /*0c20*/  IMAD.WIDE R8, R11, 0x4, R16 ;  /* 0x000000040b087825 */ /* 0x000fe200078e0210 */
[----:B------:R0:W-:Y:S04]  /*0c30*/  STG.E desc[UR12][R24.64], R7 ;  /* 0x0000000718007986 */ /* 0x0001e8000c10190c */
[----:B------:R-:W2:Y:S04]  /*0c40*/  LDG.E R11, desc[UR12][R26.64] ;  /* 0x0000000c1a0b7981 */ /* 0x000ea8000c1e1900 */
[----:B------:R-:W2:Y:S01]  /*0c50*/  LDG.E R8, desc[UR12][R8.64] ;  /* 0x0000000c08087981 */ /* 0x000ea2000c1e1900 */
[----:B------:R-:W1:Y:S01]  /*0c60*/  MUFU.RCP R15, R10 ;  /* 0x0000000a000f7308 */ /* 0x000e620000001000 */
[----:B------:R-:W-:Y:S01]  /*0c70*/  BSSY.RECONVERGENT B2, `(.L_x_48) ;  /* 0x000000d000027945 */ /* 0x000fe20003800200 */
[----:B-1----:R-:W-:-:S04]  /*0c80*/  FFMA R0, -R10, R15, 1 ;  /* 0x3f8000000a007423 */ /* 0x002fc8000000010f */
[----:B------:R-:W-:Y:S01]  /*0c90*/  FFMA R0, R15, R0, R15 ;  /* 0x000000000f007223 */ /* 0x000fe2000000000f */
[----:B--2---:R-:W-:-:S04]  /*0ca0*/  FFMA R13, R12, -R8, R11 ;  /* 0x800000080c0d7223 */ /* 0x004fc8000000000b */
[----:B------:R-:W1:Y:S01]  /*0cb0*/  FCHK P0, R13, R10 ;  /* 0x0000000a0d007302 */ /* 0x000e620000000000 */
        /* <DEDUP_REMOVED lines=8> */
.L_x_49:
[----:B------:R-:W-:Y:S05]  /*0d40*/  BSYNC.RECONVERGENT B2 ;  /* 0x0000000000027941 */ /* 0x000fea0003800200 */
.L_x_48:
[----:B------:R-:W-:Y:S01]  /*0d50*/  MOV R13, UR9 ;  /* 0x00000009000d7c02 */ /* 0x000fe20008000f00 */
[----:B------:R0:W-:Y:S01]  /*0d60*/  STG.E desc[UR12][R26.64], R0 ;  /* 0x000000001a007986 */ /* 0x0001e2000c10190c */
[----:B------:R-:W-:-:S03]  /*0d70*/  MOV R12, UR8 ;  /* 0x00000008000c7c02 */ /* 0x000fc60008000f00 */
[----:B------:R-:W2:Y:S04]  /*0d80*/  LDG.E R2, desc[UR12][R22.64] ;  /* 0x0000000c16027981 */ /* 0x000ea8000c1e1900 */
[----:B------:R-:W3:Y:S04]  /*0d90*/  LDG.E R13, desc[UR12][R12.64] ;  /* 0x0000000c0c0d7981 */ /* 0x000ee8000c1e1900 */
[----:B------:R-:W2:Y:S04]  /*0da0*/  LDG.E R11, desc[UR12][R20.64] ;  /* 0x0000000c140b7981 */ /* 0x000ea8000c1e1900 */
[----:B------:R-:W4:Y:S01]  /*0db0*/  LDG.E R7, desc[UR12][R24.64] ;  /* 0x0000000c18077981 */ /* 0x000f22000c1e1900 */
[----:B------:R-:W-:Y:S01]  /*0dc0*/  HFMA2 R15, -RZ, RZ, 1.9580078125, 85.3125 ;  /* 0x3fd55555ff0f7431 */ /* 0x000fe200000001ff */
[----:B------:R-:W-:Y:S01]  /*0dd0*/  MOV R14, 0x60000000 ;  /* 0x60000000000e7802 */ /* 0x000fe20000000f00 */
[----:B------:R-:W-:Y:S01]  /*0de0*/  UMOV UR18, 0x60000000 ;  /* 0x6000000000127882 */ /* 0x000fe20000000000 */
[----:B------:R-:W-:Y:S01]  /*0df0*/  UMOV UR19, 0x3fe55555 ;  /* 0x3fe5555500137882 */ /* 0x000fe20000000000 */
[----:B------:R-:W-:Y:S01]  /*0e00*/  BSSY.RECONVERGENT B2, `(.L_x_50) ;  /* 0x000001e000027945 */ /* 0x000fe20003800200 */
[----:B---3--:R-:W-:-:S04]  /*0e10*/  FMUL R30, R13, UR20 ;  /* 0x000000140d1e7c20 */ /* 0x008fc80008400000 */
[----:B------:R-:W1:Y:S01]  /*0e20*/  F2F.F64.F32 R8, R30 ;  /* 0x0000001e00087310 */ /* 0x000e620000201800 */
[----:B--2---:R-:W-:-:S04]  /*0e30*/  FADD R2, R2, R11 ;  /* 0x0000000b02027221 */ /* 0x004fc80000000000 */
[----:B------:R-:W-:-:S04]  /*0e40*/  FADD R11, R2, -R13 ;  /* 0x8000000d020b7221 */ /* 0x000fc80000000000 */
[----:B------:R-:W-:-:S04]  /*0e50*/  FFMA R11, R11, UR16, -R6 ;  /* 0x000000100b0b7c23 */ /* 0x000fc80008000806 */
[----:B------:R-:W-:Y:S01]  /*0e60*/  FMUL R2, R11, UR17 ;  /* 0x000000110b027c20 */ /* 0x000fe20008400000 */
[----:B-1----:R-:W-:-:S03]  /*0e70*/  DADD R10, R8, 1 ;  /* 0x3ff00000080a7429 */ /* 0x002fc60000000000 */
[----:B------:R-:W1:Y:S05]  /*0e80*/  F2F.F64.F32 R8, R2 ;  /* 0x0000000200087310 */ /* 0x000e6a0000201800 */
[----:B------:R-:W-:Y:S01]  /*0e90*/  DADD R28, R10, UR18 ;  /* 0x000000120a1c7e29 */ /* 0x000fe20008000000 */
[----:B------:R-:W-:Y:S01]  /*0ea0*/  UMOV UR18, 0x0 ;  /* 0x0000000000127882 */ /* 0x000fe20000000000 */
[----:B------:R-:W-:Y:S02]  /*0eb0*/  UMOV UR19, 0x3fe00000 ;  /* 0x3fe0000000137882 */ /* 0x000fe40000000000 */
[----:B-1----:R-:W-:-:S06]  /*0ec0*/  DFMA R10, R8, UR18, -R14 ;  /* 0x00000012080a7c2b */ /* 0x002fcc000800080e */
[----:B------:R-:W-:Y:S08]  /*0ed0*/  F2F.F32.F64 R29, R28 ;  /* 0x0000001c001d7310 */ /* 0x000ff00000301000 */
[----:B------:R-:W4:Y:S01]  /*0ee0*/  F2F.F32.F64 R10, R10 ;  /* 0x0000000a000a7310 */ /* 0x000f220000301000 */
[----:B------:R-:W-:-:S07]  /*0ef0*/  DFMA R8, R8, -UR18, -R14 ;  /* 0x8000001208087c2b */ /* 0x000fce000800080e */
[----:B0-----:R-:W0:Y:S01]  /*0f00*/  F2F.F32.F64 R0, R8 ;  /* 0x0000000800007310 */ /* 0x001e220000301000 */
[----:B----4-:R-:W-:-:S07]  /*0f10*/  FFMA R12, R10, -R7, R29 ;  /* 0x800000070a0c7223 */ /* 0x010fce000000001d */
        /* <DEDUP_REMOVED lines=12> */
.L_x_51:
[----:B------:R-:W-:Y:S05]  /*0fe0*/  BSYNC.RECONVERGENT B2 ;  /* 0x0000000000027941 */ /* 0x000fea0003800200 */
.L_x_50:
[----:B------:R-:W-:Y:S02]  /*0ff0*/  MOV R9, UR11 ;  /* 0x0000000b00097c02 */ /* 0x000fe40008000f00 */
[----:B------:R-:W-:-:S03]  /*1000*/  MOV R15, UR11 ;  /* 0x0000000b000f7c02 */ /* 0x000fc60008000f00 */
        /* <DEDUP_REMOVED lines=19> */
.L_x_53:
[----:B------:R-:W-:Y:S05]  /*1140*/  BSYNC.RECONVERGENT B2 ;  /* 0x0000000000027941 */ /* 0x000fea0003800200 */
.L_x_52:
[----:B------:R-:W-:Y:S01]  /*1150*/  MOV R13, UR9 ;  /* 0x00000009000d7c02 */ /* 0x000fe20008000f00 */
[----:B------:R0:W-:Y:S01]  /*1160*/  STG.E desc[UR12][R14.64], R0 ;  /* 0x000000000e007986 */ /* 0x0001e2000c10190c */
[----:B------:R-:W-:-:S03]  /*1170*/  MOV R12, UR8 ;  /* 0x00000008000c7c02 */ /* 0x000fc60008000f00 */
[----:B------:R-:W2:Y:S04]  /*1180*/  LDG.E R2, desc[UR12][R22.64] ;  /* 0x0000000c16027981 */ /* 0x000ea8000c1e1900 */
[----:B------:R-:W3:Y:S04]  /*1190*/  LDG.E R13, desc[UR12][R12.64+0x4] ;  /* 0x0000040c0c0d7981 */ /* 0x000ee8000c1e1900 */
[----:B------:R-:W2:Y:S04]  /*11a0*/  LDG.E R11, desc[UR12][R20.64] ;  /* 0x0000000c140b7981 */ /* 0x000ea8000c1e1900 */
[----:B------:R-:W4:Y:S01]  /*11b0*/  LDG.E R7, desc[UR12][R24.64] ;  /* 0x0000000c18077981 */ /* 0x000f22000c1e1900 */
[----:B------:R-:W-:Y:S01]  /*11c0*/  IMAD.MOV.U32 R26, RZ, RZ, 0x60000000 ;  /* 0x60000000ff1a7424 */ /* 0x000fe200078e00ff */
        /* <DEDUP_REMOVED lines=33> */
.L_x_55:
[----:B------:R-:W-:Y:S05]  /*13e0*/  BSYNC.RECONVERGENT B2 ;  /* 0x0000000000027941 */ /* 0x000fea0003800200 */
.L_x_54:
        /* <DEDUP_REMOVED lines=21> */
.L_x_57:
[----:B------:R-:W-:Y:S05]  /*1540*/  BSYNC.RECONVERGENT B2 ;  /* 0x0000000000027941 */ /* 0x000fea0003800200 */
.L_x_56:
        /* <DEDUP_REMOVED lines=41> */
.L_x_59:
[----:B------:R-:W-:Y:S05]  /*17e0*/  BSYNC.RECONVERGENT B2 ;  /* 0x0000000000027941 */ /* 0x000fea0003800200 */
.L_x_58:
[----:B------:R-:W-:Y:S01]  /*17f0*/  MOV R9, UR11 ;  /* 0x0000000b00097c02 */ /* 0x000fe20008000f00 */
[----:B------:R-:W-:-:S04]  /*1800*/  IMAD.U32 R15, RZ, RZ, UR11 ;  /* 0x0000000bff0f7e24 */ /* 0x000fc8000f8e00ff */
        /* <DEDUP_REMOVED lines=19> */
.L_x_61:
[----:B------:R-:W-:Y:S05]  /*1940*/  BSYNC.RECONVERGENT B2 ;  /* 0x0000000000027941 */ /* 0x000fea0003800200 */
.L_x_60:
[----:B------:R1:W-:Y:S01]  /*1950*/  STG.E desc[UR12][R14.64], R0 ;  /* 0x000000000e007986 */ /* 0x0003e2000c10190c */
[----:B------:R-:W-:Y:S02]  /*1960*/  UIADD3 UR8, UP0, UPT, UR8, 0x10, URZ ;  /* 0x0000001008087890 */ /* 0x000fe4000ff1e0ff */
[----:B------:R-:W-:Y:S02]  /*1970*/  UIADD3 UR10, UPT, UPT, UR10, 0x4, URZ ;  /* 0x000000040a0a7890 */ /* 0x000fe4000fffe0ff */
[----:B------:R-:W-:Y:S02]  /*1980*/  UIADD3.X UR9, UPT, UPT, URZ, UR9, URZ, UP0, !UPT ;  /* 0x00000009ff097290 */ /* 0x000fe400087fe4ff */
[----:B------:R-:W-:Y:S02]  /*1990*/  UISETP.NE.AND UP0, UPT, UR10, URZ, UPT ;  /* 0x000000ff0a00728c */ /* 0x000fe4000bf05270 */
[----:B------:R-:W-:Y:S02]  /*19a0*/  UIADD3 UR5, UPT, UPT, UR5, 0x4, URZ ;  /* 0x0000000405057890 */ /* 0x000fe4000fffe0ff */
[----:B------:R-:W-:-:S02]  /*19b0*/  ULEA UR14, UR11, UR14, 0x2 ;  /* 0x0000000e0b0e7291 */ /* 0x000fc4000f8e10ff */
[----:B------:R-:W-:-:S03]  /*19c0*/  ULEA UR4, UR11, UR4, 0x2 ;  /* 0x000000040b047291 */ /* 0x000fc6000f8e10ff */
[----:B-1----:R-:W-:Y:S09]  /*19d0*/  BRA.U UP0, `(.L_x_62) ;  /* 0xffffffed00cc7547 */ /* 0x002ff2000b83ffff */
[----:B------:R-:W-:-:S12]  /*19e0*/  UIADD3 UR8, UPT, UPT, UR5, 0x1, URZ ;  /* 0x0000000105087890 */ /* 0x000fd8000fffe0ff */
.L_x_45:
[----:B------:R-:W-:-:S09]  /*19f0*/  ULOP3.LUT UP0, UR4, UR7, 0x3, URZ, 0xc0, !UPT ;  /* 0x0000000307047892 */ /* 0x000fd2000f80c0ff */
[----:B------:R-:W-:Y:S05]  /*1a00*/  BRA.U !UP0, `(.L_x_44) ;  /* 0x0000000d08907547 */ /* 0x000fea000b800000 */
[----:B------:R-:W-:-:S09]  /*1a10*/  UISETP.NE.AND UP0, UPT, UR4, 0x1, UPT ;  /* 0x000000010400788c */ /* 0x000fd2000bf05270 */
[----:B------:R-:W-:Y:S05]  /*1a20*/  BRA.U !UP0, `(.L_x_63) ;  /* 0x0000000908487547 */ /* 0x000fea000b800000 */
[----:B------:R-:W0:Y:S01]  /*1a30*/  LDCU.64 UR4, c[0x0][0x3a8] ;  /* 0x00007500ff0477ac */ /* 0x000e220008000a00 */
[----:B------:R-:W2:Y:S01]  /*1a40*/  LDG.E R0, desc[UR12][R22.64] ;  /* 0x0000000c16007981 */ /* 0x000ea2000c1e1900 */
[----:B------:R-:W1:Y:S03]  /*1a50*/  LDC R13, c[0x0][0x3a0] ;  /* 0x0000e800ff0d7b82 */ /* 0x000e660000000800 */
[----:B------:R-:W2:Y:S01]  /*1a60*/  LDG.E R9, desc[UR12][R20.64] ;  /* 0x0000000c14097981 */ /* 0x000ea2000c1e1900 */
[----:B------:R-:W-:Y:S01]  /*1a70*/  UIMAD UR11, UR15, UR15, URZ ;  /* 0x0000000f0f0b72a4 */ /* 0x000fe2000f8e02ff */
[----:B------:R-:W3:Y:S01]  /*1a80*/  LDCU UR17, c[0x0][0x394] ;  /* 0x00007280ff1177ac */ /* 0x000ee20008000800 */
[----:B------:R-:W1:Y:S01]  /*1a90*/  LDCU UR14, c[0x0][0x39c] ;  /* 0x00007380ff0e77ac */ /* 0x000e620008000800 */
[----:B------:R-:W4:Y:S01]  /*1aa0*/  LDCU UR16, c[0x0][0x3c0] ;  /* 0x00007800ff1077ac */ /* 0x000f220008000800 */
[----:B0-----:R-:W-:-:S06]  /*1ab0*/  UIMAD.WIDE.U32 UR4, UR8, 0x4, UR4 ;  /* 0x00000004080478a5 */ /* 0x001fcc000f8e0004 */
[----:B------:R-:W-:Y:S02]  /*1ac0*/  MOV R6, UR4 ;  /* 0x0000000400067c02 */ /* 0x000fe40008000f00 */
[----:B------:R-:W-:-:S05]  /*1ad0*/  MOV R7, UR5 ;  /* 0x0000000500077c02 */ /* 0x000fca0008000f00 */
[----:B------:R-:W3:Y:S01]  /*1ae0*/  LDG.E R11, desc[UR12][R6.64] ;  /* 0x0000000c060b7981 */ /* 0x000ee2000c1e1900 */
[----:B------:R-:W-:-:S04]  /*1af0*/  UIMAD UR9, UR11, UR8, URZ ;  /* 0x000000080b0972a4 */ /* 0x000fc8000f8e02ff */
[----:B------:R-:W-:-:S06]  /*1b00*/  UIADD3 UR10, UPT, UPT, -UR11, UR9, URZ ;  /* 0x000000090b0a7290 */ /* 0x000fcc000fffe1ff */
[----:B------:R-:W-:-:S05]  /*1b10*/  MOV R25, UR10 ;  /* 0x0000000a00197c02 */ /* 0x000fca0008000f00 */
[----:B------:R-:W-:-:S05]  /*1b20*/  IMAD.WIDE R24, R25, 0x4, R18 ;  /* 0x0000000419187825 */ /* 0x000fca00078e0212 */
[----:B------:R-:W5:Y:S01]  /*1b30*/  LDG.E R26, desc[UR12][R24.64] ;  /* 0x0000000c181a7981 */ /* 0x000f62000c1e1900 */
[----:B------:R-:W-:Y:S01]  /*1b40*/  HFMA2 R15, -RZ, RZ, 1.9580078125, 85.3125 ;  /* 0x3fd55555ff0f7431 */ /* 0x000fe200000001ff */
[----:B------:R-:W-:Y:S01]  /*1b50*/  MOV R14, 0x60000000 ;  /* 0x60000000000e7802 */ /* 0x000fe20000000f00 */
[----:B------:R-:W-:Y:S01]  /*1b60*/  BSSY.RECONVERGENT B2, `(.L_x_64) ;  /* 0x0000020000027945 */ /* 0x000fe20003800200 */
[----:B--2---:R-:W-:Y:S01]  /*1b70*/  FADD R0, R0, R9 ;  /* 0x0000000900007221 */ /* 0x004fe20000000000 */
[----:B---3--:R-:W-:-:S03]  /*1b80*/  FMUL R2, R11, UR17 ;  /* 0x000000110b027c20 */ /* 0x008fc60008400000 */
[----:B------:R-:W-:Y:S01]  /*1b90*/  FADD R0, R0, -R11 ;  /* 0x8000000b00007221 */ /* 0x000fe20000000000 */
[----:B------:R-:W0:Y:S03]  /*1ba0*/  F2F.F64.F32 R6, R2 ;  /* 0x0000000200067310 */ /* 0x000e260000201800 */
[----:B-1----:R-:W-:-:S04]  /*1bb0*/  FFMA R0, R0, UR14, -R13 ;  /* 0x0000000e00007c23 */ /* 0x002fc8000800080d */
[----:B----4-:R-:W-:-:S04]  /*1bc0*/  FMUL R0, R0, UR16 ;  /* 0x0000001000007c20 */ /* 0x010fc80008400000 */
[----:B------:R-:W1:Y:S01]  /*1bd0*/  F2F.F64.F32 R12, R0 ;  /* 0x00000000000c7310 */ /* 0x000e620000201800 */
[----:B0-----:R-:W-:Y:S01]  /*1be0*/  DADD R6, R6, 1 ;  /* 0x3ff0000006067429 */ /* 0x001fe20000000000 */
[----:B------:R-:W-:Y:S01]  /*1bf0*/  UMOV UR16, 0x60000000 ;  /* 0x6000000000107882 */ /* 0x000fe20000000000 */
[----:B------:R-:W-:-:S06]  /*1c00*/  UMOV UR17, 0x3fe55555 ;  /* 0x3fe5555500117882 */ /* 0x000fcc0000000000 */
[----:B------:R-:W-:Y:S01]  /*1c10*/  DADD R8, R6, UR16 ;  /* 0x0000001006087e29 */ /* 0x000fe20008000000 */
[----:B------:R-:W-:Y:S01]  /*1c20*/  UMOV UR16, 0x0 ;  /* 0x0000000000107882 */ /* 0x000fe20000000000 */
[----:B------:R-:W-:Y:S02]  /*1c30*/  UMOV UR17, 0x3fe00000 ;  /* 0x3fe0000000117882 */ /* 0x000fe40000000000 */
[----:B-1----:R-:W-:-:S06]  /*1c40*/  DFMA R10, R12, UR16, -R14 ;  /* 0x000000100c0a7c2b */ /* 0x002fcc000800080e */
        /* <DEDUP_REMOVED lines=17> */
.L_x_65:
[----:B------:R-:W-:Y:S05]  /*1d60*/  BSYNC.RECONVERGENT B2 ;  /* 0x0000000000027941 */ /* 0x000fea0003800200 */
.L_x_64:
[----:B------:R-:W-:Y:S02]  /*1d70*/  MOV R9, UR11 ;  /* 0x0000000b00097c02 */ /* 0x000fe40008000f00 */
[----:B------:R-:W-:Y:S02]  /*1d80*/  MOV R11, UR10 ;  /* 0x0000000a000b7c02 */ /* 0x000fe40008000f00 */
[----:B------:R-:W-:Y:S01]  /*1d90*/  MOV R15, UR9 ;  /* 0x00000009000f7c02 */ /* 0x000fe20008000f00 */
[----:B------:R-:W-:-:S04]  /*1da0*/  IMAD.WIDE R24, R9, 0x4, R24 ;  /* 0x0000000409187825 */ /* 0x000fc800078e0218 */
[--C-:B------:R-:W-:Y:S01]  /*1db0*/  IMAD.WIDE R8, R11, 0x4, R16.reuse ;  /* 0x000000040b087825 */ /* 0x100fe200078e0210 */
[----:B------:R0:W-:Y:S03]  /*1dc0*/  STG.E desc[UR12][R24.64], R7 ;  /* 0x0000000718007986 */ /* 0x0001e6000c10190c */
[----:B------:R-:W-:Y:S02]  /*1dd0*/  IMAD.WIDE R14, R15, 0x4, R16 ;  /* 0x000000040f0e7825 */ /* 0x000fe400078e0210 */
        /* <DEDUP_REMOVED lines=16> */
.L_x_67:
[----:B------:R-:W-:Y:S05]  /*1ee0*/  BSYNC.RECONVERGENT B2 ;  /* 0x0000000000027941 */ /* 0x000fea0003800200 */
.L_x_66:
[----:B------:R-:W-:Y:S01]  /*1ef0*/  MOV R11, UR5 ;  /* 0x00000005000b7c02 */ /* 0x000fe20008000f00 */
[----:B------:R-:W-:Y:S01]  /*1f00*/  IMAD.U32 R10, RZ, RZ, UR4 ;  /* 0x00000004ff0a7e24 */ /* 0x000fe2000f8e00ff */
[----:B------:R0:W-:Y:S01]  /*1f10*/  STG.E desc[UR12][R14.64], R0 ;  /* 0x000000000e007986 */ /* 0x0001e2000c10190c */
[----:B------:R-:W1:Y:S01]  /*1f20*/  LDCU UR9, c[0x0][0x394] ;  /* 0x00007280ff0977ac */ /* 0x000e620008000800 */
[----:B------:R-:W2:Y:S02]  /*1f30*/  LDC R27, c[0x0][0x3a0] ;  /* 0x0000e800ff1b7b82 */ /* 0x000ea40000000800 */
[----:B------:R-:W1:Y:S01]  /*1f40*/  LDG.E R11, desc[UR12][R10.64+0x4] ;  /* 0x0000040c0a0b7981 */ /* 0x000e62000c1e1900 */
[----:B------:R-:W2:Y:S03]  /*1f50*/  LDCU UR4, c[0x0][0x39c] ;  /* 0x00007380ff0477ac */ /* 0x000ea60008000800 */
[----:B------:R-:W3:Y:S01]  /*1f60*/  LDG.E R2, desc[UR12][R22.64] ;  /* 0x0000000c16027981 */ /* 0x000ee2000c1e1900 */
[----:B------:R-:W4:Y:S03]  /*1f70*/  LDCU UR5, c[0x0][0x3c0] ;  /* 0x00007800ff0577ac */ /* 0x000f260008000800 */
[----:B------:R-:W3:Y:S04]  /*1f80*/  LDG.E R13, desc[UR12][R20.64] ;  /* 0x0000000c140d7981 */ /* 0x000ee8000c1e1900 */
[----:B------:R-:W5:Y:S01]  /*1f90*/  LDG.E R7, desc[UR12][R24.64] ;  /* 0x0000000c18077981 */ /* 0x000f62000c1e1900 */
[----:B------:R-:W-:Y:S01]  /*1fa0*/  MOV R26, 0x60000000 ;  /* 0x60000000001a7802 */ /* 0x000fe20000000f00 */
[----:B------:R-:W-:Y:S01]  /*1fb0*/  BSSY.RECONVERGENT B2, `(.L_x_68) ;  /* 0x0000021000027945 */ /* 0x000fe20003800200 */
[----:B-1----:R-:W-:-:S04]  /*1fc0*/  FMUL R6, R11, UR9 ;  /* 0x000000090b067c20 */ /* 0x002fc80008400000 */
[----:B------:R-:W1:Y:S01]  /*1fd0*/  F2F.F64.F32 R8, R6 ;  /* 0x0000000600087310 */ /* 0x000e620000201800 */
[----:B---3--:R-:W-:-:S04]  /*1fe0*/  FADD R2, R2, R13 ;  /* 0x0000000d02027221 */ /* 0x008fc80000000000 */
[----:B------:R-:W-:-:S04]  /*1ff0*/  FADD R2, R2, -R11 ;  /* 0x8000000b02027221 */ /* 0x000fc80000000000 */
[----:B--2---:R-:W-:Y:S01]  /*2000*/  FFMA R2, R2, UR4, -R27 ;  /* 0x0000000402027c23 */ /* 0x004fe2000800081b */
[----:B------:R-:W-:Y:S01]  /*2010*/  HFMA2 R27, -RZ, RZ, 1.9580078125, 85.3125 ;  /* 0x3fd55555ff1b7431 */ /* 0x000fe200000001ff */
[----:B------:R-:W-:Y:S01]  /*2020*/  UMOV UR4, 0x60000000 ;  /* 0x6000000000047882 */ /* 0x000fe20000000000 */
[----:B-1----:R-:W-:Y:S01]  /*2030*/  DADD R10, R8, 1 ;  /* 0x3ff00000080a7429 */ /* 0x002fe20000000000 */
[----:B----4-:R-:W-:Y:S01]  /*2040*/  FMUL R2, R2, UR5 ;  /* 0x0000000502027c20 */ /* 0x010fe20008400000 */
[----:B------:R-:W-:-:S03]  /*2050*/  UMOV UR5, 0x3fe55555 ;  /* 0x3fe5555500057882 */ /* 0x000fc60000000000 */
[----:B------:R-:W1:Y:S03]  /*2060*/  F2F.F64.F32 R8, R2 ;  /* 0x0000000200087310 */ /* 0x000e660000201800 */
[----:B------:R-:W-:Y:S01]  /*2070*/  DADD R12, R10, UR4 ;  /* 0x000000040a0c7e29 */ /* 0x000fe20008000000 */
[----:B------:R-:W-:Y:S01]  /*2080*/  UMOV UR4, 0x0 ;  /* 0x0000000000047882 */ /* 0x000fe20000000000 */
[----:B------:R-:W-:-:S08]  /*2090*/  UMOV UR5, 0x3fe00000 ;  /* 0x3fe0000000057882 */ /* 0x000fd00000000000 */
[----:B------:R-:W-:Y:S01]  /*20a0*/  F2F.F32.F64 R13, R12 ;  /* 0x0000000c000d7310 */ /* 0x000fe20000301000 */
[C-C-:B-1----:R-:W-:Y:S02]  /*20b0*/  DFMA R10, R8.reuse, UR4, -R26.reuse ;  /* 0x00000004080a7c2b */ /* 0x142fe4000800081a */
[----:B------:R-:W-:-:S06]  /*20c0*/  DFMA R8, R8, -UR4, -R26 ;  /* 0x8000000408087c2b */ /* 0x000fcc000800081a */
[----:B0-----:R-:W-:Y:S08]  /*20d0*/  F2F.F32.F64 R0, R8 ;  /* 0x0000000800007310 */ /* 0x001ff00000301000 */
[----:B------:R-:W5:Y:S02]  /*20e0*/  F2F.F32.F64 R10, R10 ;  /* 0x0000000a000a7310 */ /* 0x000f640000301000 */
[----:B-----5:R-:W-:-:S06]  /*20f0*/  FFMA R6, R10, -R7, R13 ;  /* 0x800000070a067223 */ /* 0x020fcc000000000d */
[----:B------:R-:W0:Y:S08]  /*2100*/  MUFU.RCP R7, R6 ;  /* 0x0000000600077308 */ /* 0x000e300000001000 */
[----:B------:R-:W1:Y:S01]  /*2110*/  FCHK P0, R0, R6 ;  /* 0x0000000600007302 */ /* 0x000e620000000000 */
        /* <DEDUP_REMOVED lines=10> */
.L_x_69:
[----:B------:R-:W-:Y:S05]  /*21c0*/  BSYNC.RECONVERGENT B2 ;  /* 0x0000000000027941 */ /* 0x000fea0003800200 */
.L_x_68:
        /* <DEDUP_REMOVED lines=21> */
.L_x_71:
[----:B------:R-:W-:Y:S05]  /*2320*/  BSYNC.RECONVERGENT B2 ;  /* 0x0000000000027941 */ /* 0x000fea0003800200 */
.L_x_70:
[----:B------:R0:W-:Y:S01]  /*2330*/  STG.E desc[UR12][R24.64], R0 ;  /* 0x0000000018007986 */ /* 0x0001e2000c10190c */
[----:B------:R-:W-:-:S12]  /*2340*/  UIADD3 UR8, UPT, UPT, UR8, 0x2, URZ ;  /* 0x0000000208087890 */ /* 0x000fd8000fffe0ff */
.L_x_63:
[----:B------:R-:W-:-:S04]  /*2350*/  ULOP3.LUT UR7, UR7, 0x1, URZ, 0xc0, !UPT ;  /* 0x0000000107077892 */ /* 0x000fc8000f8ec0ff */
[----:B------:R-:W-:-:S09]  /*2360*/  UISETP.NE.U32.AND UP0, UPT, UR7, 0x1, UPT ;  /* 0x000000010700788c */ /* 0x000fd2000bf05070 */
[----:B------:R-:W-:Y:S05]  /*2370*/  BRA.U UP0, `(.L_x_44) ;  /* 0x0000000500347547 */ /* 0x000fea000b800000 */
[----:B------:R-:W1:Y:S01]  /*2380*/  LDCU.64 UR4, c[0x0][0x3a8] ;  /* 0x00007500ff0477ac */ /* 0x000e620008000a00 */
[----:B0-----:R-:W2:Y:S01]  /*2390*/  LDG.E R0, desc[UR12][R22.64] ;  /* 0x0000000c16007981 */ /* 0x001ea2000c1e1900 */
[----:B------:R-:W0:Y:S01]  /*23a0*/  LDC R13, c[0x0][0x3a0] ;  /* 0x0000e800ff0d7b82 */ /* 0x000e220000000800 */
[----:B------:R-:W3:Y:S02]  /*23b0*/  LDCU UR10, c[0x0][0x394] ;  /* 0x00007280ff0a77ac */ /* 0x000ee40008000800 */
[----:B------:R-:W2:Y:S01]  /*23c0*/  LDG.E R9, desc[UR12][R20.64] ;  /* 0x0000000c14097981 */ /* 0x000ea2000c1e1900 */
[----:B------:R-:W0:Y:S01]  /*23d0*/  LDCU UR7, c[0x0][0x39c] ;  /* 0x00007380ff0777ac */ /* 0x000e220008000800 */
[----:B------:R-:W4:Y:S01]  /*23e0*/  LDCU UR9, c[0x0][0x3c0] ;  /* 0x00007800ff0977ac */ /* 0x000f220008000800 */
[----:B-1----:R-:W-:-:S06]  /*23f0*/  UIMAD.WIDE.U32 UR4, UR8, 0x4, UR4 ;  /* 0x00000004080478a5 */ /* 0x002fcc000f8e0004 */
[----:B------:R-:W-:Y:S02]  /*2400*/  MOV R6, UR4 ;  /* 0x0000000400067c02 */ /* 0x000fe40008000f00 */
[----:B------:R-:W-:-:S05]  /*2410*/  MOV R7, UR5 ;  /* 0x0000000500077c02 */ /* 0x000fca0008000f00 */
[----:B------:R-:W3:Y:S01]  /*2420*/  LDG.E R11, desc[UR12][R6.64] ;  /* 0x0000000c060b7981 */ /* 0x000ee2000c1e1900 */
[----:B------:R-:W-:-:S04]  /*2430*/  UIMAD UR5, UR15, UR15, URZ ;  /* 0x0000000f0f0572a4 */ /* 0x000fc8000f8e02ff */
[----:B------:R-:W-:-:S04]  /*2440*/  UIMAD UR8, UR5, UR8, URZ ;  /* 0x00000008050872a4 */ /* 0x000fc8000f8e02ff */
[----:B------:R-:W-:-:S06]  /*2450*/  UIADD3 UR4, UPT, UPT, -UR5, UR8, URZ ;  /* 0x0000000805047290 */ /* 0x000fcc000fffe1ff */
[----:B------:R-:W-:-:S05]  /*2460*/  MOV R15, UR4 ;  /* 0x00000004000f7c02 */ /* 0x000fca0008000f00 */
[----:B------:R-:W-:-:S05]  /*2470*/  IMAD.WIDE R14, R15, 0x4, R18 ;  /* 0x000000040f0e7825 */ /* 0x000fca00078e0212 */
[----:B------:R-:W5:Y:S01]  /*2480*/  LDG.E R26, desc[UR12][R14.64] ;  /* 0x0000000c0e1a7981 */ /* 0x000f62000c1e1900 */
[----:B------:R-:W-:Y:S01]  /*2490*/  HFMA2 R25, -RZ, RZ, 1.9580078125, 85.3125 ;  /* 0x3fd55555ff197431 */ /* 0x000fe200000001ff */
[----:B------:R-:W-:Y:S01]  /*24a0*/  MOV R24, 0x60000000 ;  /* 0x6000000000187802 */ /* 0x000fe20000000f00 */
[----:B------:R-:W-:Y:S01]  /*24b0*/  UMOV UR11, 0x3fe55555 ;  /* 0x3fe55555000b7882 */ /* 0x000fe20000000000 */
[----:B------:R-:W-:Y:S01]  /*24c0*/  BSSY.RECONVERGENT B2, `(.L_x_72) ;  /* 0x000001f000027945 */ /* 0x000fe20003800200 */
[----:B--2---:R-:W-:Y:S01]  /*24d0*/  FADD R0, R0, R9 ;  /* 0x0000000900007221 */ /* 0x004fe20000000000 */
[----:B---3--:R-:W-:-:S03]  /*24e0*/  FMUL R2, R11, UR10 ;  /* 0x0000000a0b027c20 */ /* 0x008fc60008400000 */
[----:B------:R-:W-:Y:S01]  /*24f0*/  FADD R0, R0, -R11 ;  /* 0x8000000b00007221 */ /* 0x000fe20000000000 */
[----:B------:R-:W1:Y:S03]  /*2500*/  F2F.F64.F32 R6, R2 ;  /* 0x0000000200067310 */ /* 0x000e660000201800 */
[----:B0-----:R-:W-:-:S04]  /*2510*/  FFMA R0, R0, UR7, -R13 ;  /* 0x0000000700007c23 */ /* 0x001fc8000800080d */
[----:B----4-:R-:W-:-:S04]  /*2520*/  FMUL R0, R0, UR9 ;  /* 0x0000000900007c20 */ /* 0x010fc80008400000 */
[----:B------:R-:W0:Y:S01]  /*2530*/  F2F.F64.F32 R12, R0 ;  /* 0x00000000000c7310 */ /* 0x000e220000201800 */
[----:B-1----:R-:W-:Y:S01]  /*2540*/  DADD R6, R6, 1 ;  /* 0x3ff0000006067429 */ /* 0x002fe20000000000 */
[----:B------:R-:W-:-:S07]  /*2550*/  UMOV UR10, 0x60000000 ;  /* 0x60000000000a7882 */ /* 0x000fce0000000000 */
        /* <DEDUP_REMOVED lines=17> */
[----:B------:R-:W-:Y:S01]  /*2670*/  IMAD.MOV.U32 R13, RZ, RZ, R6 ;  /* 0x000000ffff0d7224 */ /* 0x000fe200078e0006 */
[----:B------:R-:W-:-:S07]  /*2680*/  MOV R2, 0x26a0 ;  /* 0x000026a000027802 */ /* 0x000fce0000000f00 */
[----:B------:R-:W-:Y:S05]  /*2690*/  CALL.REL.NOINC `($__internal_3_$__cuda_sm3x_div_rn_noftz_f32_slowpath) ;  /* 0x0000002400d47944 */ /* 0x000fea0003c00000 */
[----:B------:R-:W-:-:S07]  /*26a0*/  MOV R7, R0 ;  /* 0x0000000000077202 */ /* 0x000fce0000000f00 */
.L_x_73:
[----:B------:R-:W-:Y:S05]  /*26b0*/  BSYNC.RECONVERGENT B2 ;  /* 0x0000000000027941 */ /* 0x000fea0003800200 */
.L_x_72:
        /* <DEDUP_REMOVED lines=23> */
.L_x_75:
[----:B------:R-:W-:Y:S05]  /*2830*/  BSYNC.RECONVERGENT B2 ;  /* 0x0000000000027941 */ /* 0x000fea0003800200 */
.L_x_74:
[----:B------:R1:W-:Y:S02]  /*2840*/  STG.E desc[UR12][R14.64], R0 ;  /* 0x000000000e007986 */ /* 0x0003e4000c10190c */
.L_x_44:
[----:B------:R-:W2:Y:S01]  /*2850*/  LDCU UR7, c[0x0][0x380] ;  /* 0x00007000ff0777ac */ /* 0x000ea20008000800 */
[----:B------:R-:W3:Y:S01]  /*2860*/  LDG.E R22, desc[UR12][R22.64] ;  /* 0x0000000c16167981 */ /* 0x000ee2000c1e1900 */
[----:B------:R-:W4:Y:S01]  /*2870*/  LDC R13, c[0x0][0x3a0] ;  /* 0x0000e800ff0d7b82 */ /* 0x000f220000000800 */
[----:B------:R-:W2:Y:S02]  /*2880*/  LDCU.64 UR4, c[0x0][0x3a8] ;  /* 0x00007500ff0477ac */ /* 0x000ea40008000a00 */
[----:B------:R-:W3:Y:S01]  /*2890*/  LDG.E R21, desc[UR12][R20.64] ;  /* 0x0000000c14157981 */ /* 0x000ee2000c1e1900 */
[----:B------:R-:W0:Y:S01]  /*28a0*/  LDCU.64 UR8, c[0x0][0x398] ;  /* 0x00007300ff0877ac */ /* 0x000e220008000a00 */
[----:B--2---:R-:W-:-:S06]  /*28b0*/  UIMAD.WIDE UR4, UR7, 0x4, UR4 ;  /* 0x00000004070478a5 */ /* 0x004fcc000f8e0204 */
[----:B------:R-:W-:Y:S02]  /*28c0*/  MOV R9, UR5 ;  /* 0x0000000500097c02 */ /* 0x000fe40008000f00 */
[----:B------:R-:W-:-:S03]  /*28d0*/  MOV R8, UR4 ;  /* 0x0000000400087c02 */ /* 0x000fc60008000f00 */
[----:B------:R-:W2:Y:S02]  /*28e0*/  LDCU UR5, c[0x0][0x394] ;  /* 0x00007280ff0577ac */ /* 0x000ea40008000800 */
[----:B------:R-:W0:Y:S01]  /*28f0*/  LDG.E R9, desc[UR12][R8.64] ;  /* 0x0000000c08097981 */ /* 0x000e22000c1e1900 */
[----:B------:R-:W5:Y:S01]  /*2900*/  LDCU UR4, c[0x0][0x3c0] ;  /* 0x00007800ff0477ac */ /* 0x000f620008000800 */
[----:B------:R-:W-:Y:S01]  /*2910*/  MOV R6, 0x1 ;  /* 0x0000000100067802 */ /* 0x000fe20000000f00 */
[----:B------:R-:W-:Y:S01]  /*2920*/  BSSY.RECONVERGENT B0, `(.L_x_76) ;  /* 0x000002c000007945 */ /* 0x000fe20003800200 */
[----:B01----:R-:W-:-:S04]  /*2930*/  FADD R0, R9, UR8 ;  /* 0x0000000809007e21 */ /* 0x003fc80008000000 */
[----:B--2---:R-:W-:-:S04]  /*2940*/  FMUL R0, R0, UR5 ;  /* 0x0000000500007c20 */ /* 0x004fc80008400000 */
[----:B------:R-:W0:Y:S01]  /*2950*/  F2F.F64.F32 R10, R0 ;  /* 0x00000000000a7310 */ /* 0x000e220000201800 */
[----:B---3--:R-:W-:Y:S01]  /*2960*/  FADD R22, R22, R21 ;  /* 0x0000001516167221 */ /* 0x008fe20000000000 */
[----:B0-----:R-:W-:-:S06]  /*2970*/  DADD R10, R10, 1 ;  /* 0x3ff000000a0a7429 */ /* 0x001fcc0000000000 */
[----:B------:R-:W0:Y:S01]  /*2980*/  MUFU.RCP64H R7, R11 ;  /* 0x0000000b00077308 */ /* 0x000e220000001800 */
[----:B------:R-:W-:-:S04]  /*2990*/  FADD R22, R22, -R9 ;  /* 0x8000000916167221 */ /* 0x000fc80000000000 */
[----:B----4-:R-:W-:Y:S01]  /*29a0*/  FFMA R22, R22, UR9, -R13 ;  /* 0x0000000916167c23 */ /* 0x010fe2000800080d */
[----:B------:R-:W-:-:S03]  /*29b0*/  FMUL R9, R9, UR5 ;  /* 0x0000000509097c20 */ /* 0x000fc60008400000 */
[----:B-----5:R-:W-:Y:S01]  /*29c0*/  FMUL R22, R22, UR4 ;  /* 0x0000000416167c20 */ /* 0x020fe20008400000 */
[----:B0-----:R-:W-:Y:S02]  /*29d0*/  DFMA R12, -R10, R6, 1 ;  /* 0x3ff000000a0c742b */ /* 0x001fe40000000106 */
[----:B------:R-:W0:Y:S06]  /*29e0*/  F2F.F64.F32 R8, R9 ;  /* 0x0000000900087310 */ /* 0x000e2c0000201800 */
[----:B------:R-:W-:Y:S02]  /*29f0*/  DFMA R12, R12, R12, R12 ;  /* 0x0000000c0c0c722b */ /* 0x000fe4000000000c */
[----:B------:R-:W1:Y:S06]  /*2a00*/  F2F.F64.F32 R22, R22 ;  /* 0x0000001600167310 */ /* 0x000e6c0000201800 */
[----:B------:R-:W-:Y:S01]  /*2a10*/  DFMA R6, R6, R12, R6 ;  /* 0x0000000c0606722b */ /* 0x000fe20000000006 */
[----:B------:R-:W-:Y:S01]  /*2a20*/  HFMA2 R13, -RZ, RZ, 1.9580078125, 85.3125 ;  /* 0x3fd55555ff0d7431 */ /* 0x000fe200000001ff */
[----:B------:R-:W-:Y:S01]  /*2a30*/  MOV R12, 0x60000000 ;  /* 0x60000000000c7802 */ /* 0x000fe20000000f00 */
[----:B------:R-:W-:Y:S01]  /*2a40*/  UMOV UR4, 0x0 ;  /* 0x0000000000047882 */ /* 0x000fe20000000000 */
[----:B------:R-:W-:Y:S01]  /*2a50*/  UMOV UR5, 0x3fe00000 ;  /* 0x3fe0000000057882 */ /* 0x000fe20000000000 */
[----:B0-----:R-:W-:-:S03]  /*2a60*/  DADD R20, R8, 1 ;  /* 0x3ff0000008147429 */ /* 0x001fc60000000000 */
[----:B------:R-:W-:Y:S02]  /*2a70*/  DFMA R8, -R10, R6, 1 ;  /* 0x3ff000000a08742b */ /* 0x000fe40000000106 */
[----:B-1----:R-:W-:-:S06]  /*2a80*/  DFMA R12, R22, -UR4, -R12 ;  /* 0x80000004160c7c2b */ /* 0x002fcc000800080c */
[----:B------:R-:W-:Y:S02]  /*2a90*/  DFMA R8, R6, R8, R6 ;  /* 0x000000080608722b */ /* 0x000fe40000000006 */
[----:B------:R-:W-:-:S08]  /*2aa0*/  DMUL R12, R20, R12 ;  /* 0x0000000c140c7228 */ /* 0x000fd00000000000 */
[----:B------:R-:W-:-:S08]  /*2ab0*/  DMUL R6, R12, R8 ;  /* 0x000000080c067228 */ /* 0x000fd00000000000 */
[----:B------:R-:W-:-:S08]  /*2ac0*/  DFMA R14, -R10, R6, R12 ;  /* 0x000000060a0e722b */ /* 0x000fd0000000010c */
[----:B------:R-:W-:Y:S01]  /*2ad0*/  DFMA R8, R8, R14, R6 ;  /* 0x0000000e0808722b */ /* 0x000fe20000000006 */
[----:B------:R-:W-:-:S09]  /*2ae0*/  FSETP.GEU.AND P1, PT, |R13|, 6.5827683646048100446e-37, PT ;  /* 0x036000000d00780b */ /* 0x000fd20003f2e200 */
[----:B------:R-:W-:Y:S01]  /*2af0*/  FFMA R0, RZ, R11, R9 ;  /* 0x0000000bff007223 */ /* 0x000fe20000000009 */
[----:B------:R-:W-:-:S04]  /*2b00*/  UIMAD UR4, UR7, UR7, UR7 ;  /* 0x00000007070472a4 */ /* 0x000fc8000f8e0207 */
[----:B------:R-:W-:Y:S01]  /*2b10*/  FSETP.GT.AND P0, PT, |R0|, 1.469367938527859385e-39, PT ;  /* 0x001000000000780b */ /* 0x000fe20003f04200 */
[----:B------:R-:W-:Y:S02]  /*2b20*/  UIADD3 UR5, UPT, UPT, UR4, -UR15, URZ ;  /* 0x8000000f04057290 */ /* 0x000fe4000fffe0ff */
[----:B------:R-:W-:Y:S01]  /*2b30*/  UIMAD UR4, UR4, UR15, URZ ;  /* 0x0000000f040472a4 */ /* 0x000fe2000f8e02ff */
[----:B------:R-:W-:Y:S01]  /*2b40*/  UMOV UR8, 0x60000000 ;  /* 0x6000000000087882 */ /* 0x000fe20000000000 */
[----:B------:R-:W-:Y:S01]  /*2b50*/  UMOV UR9, 0x3fe55555 ;  /* 0x3fe5555500097882 */ /* 0x000fe20000000000 */
[----:B------:R-:W-:Y:S01]  /*2b60*/  UIMAD UR7, UR5, UR15, URZ ;  /* 0x0000000f050772a4 */ /* 0x000fe2000f8e02ff */
[----:B------:R-:W-:Y:S02]  /*2b70*/  DADD R20, R20, UR8 ;  /* 0x0000000814147e29 */ /* 0x000fe40008000000 */
[----:B------:R-:W-:-:S04]  /*2b80*/  IADD3 R6, PT, PT, R5, UR4, RZ ;  /* 0x0000000405067c10 */ /* 0x000fc8000fffe0ff */
[----:B------:R-:W-:Y:S05]  /*2b90*/  @P0 BRA P1, `(.L_x_77) ;  /* 0x0000000000100947 */ /* 0x000fea0000800000 */
[----:B------:R-:W-:-:S07]  /*2ba0*/  MOV R0, 0x2bc0 ;  /* 0x00002bc000007802 */ /* 0x000fce0000000f00 */
[----:B------:R-:W-:Y:S05]  /*2bb0*/  CALL.REL.NOINC `($__internal_2_$__cuda_sm20_div_rn_f64_full) ;  /* 0x0000001c00207944 */ /* 0x000fea0003c00000 */
[----:B------:R-:W-:Y:S02]  /*2bc0*/  MOV R8, R24 ;  /* 0x0000001800087202 */ /* 0x000fe40000000f00 */
[----:B------:R-:W-:-:S07]  /*2bd0*/  MOV R9, R25 ;  /* 0x0000001900097202 */ /* 0x000fce0000000f00 */
.L_x_77:
[----:B------:R-:W-:Y:S05]  /*2be0*/  BSYNC.RECONVERGENT B0 ;  /* 0x0000000000007941 */ /* 0x000fea0003800200 */
.L_x_76:
[----:B------:R-:W-:-:S04]  /*2bf0*/  IMAD.U32 R11, RZ, RZ, UR7 ;  /* 0x00000007ff0b7e24 */ /* 0x000fc8000f8e00ff */
[----:B------:R-:W-:Y:S01]  /*2c00*/  IMAD.WIDE R10, R11, 0x4, R18 ;  /* 0x000000040b0a7825 */ /* 0x000fe200078e0212 */
[----:B------:R-:W-:-:S05]  /*2c10*/  MOV R13, UR7 ;  /* 0x00000007000d7c02 */ /* 0x000fca0008000f00 */
[----:B------:R-:W2:Y:S01]  /*2c20*/  LDG.E R10, desc[UR12][R10.64] ;  /* 0x0000000c0a0a7981 */ /* 0x000ea2000c1e1900 */
[----:B------:R-:W-:Y:S01]  /*2c30*/  MOV R15, UR4 ;  /* 0x00000004000f7c02 */ /* 0x000fe20008000f00 */
[----:B------:R-:W-:-:S04]  /*2c40*/  IMAD.WIDE R12, R13, 0x4, R16 ;  /* 0x000000040d0c7825 */ /* 0x000fc800078e0210 */
[----:B------:R-:W-:Y:S02]  /*2c50*/  IMAD.WIDE R14, R15, 0x4, R16 ;  /* 0x000000040f0e7825 */ /* 0x000fe400078e0210 */
[----:B------:R-:W3:Y:S04]  /*2c60*/  LDG.E R13, desc[UR12][R12.64] ;  /* 0x0000000c0c0d7981 */ /* 0x000ee8000c1e1900 */
[----:B------:R-:W3:Y:S01]  /*2c70*/  LDG.E R0, desc[UR12][R14.64] ;  /* 0x0000000c0e007981 */ /* 0x000ee2000c1e1900 */
[----:B------:R-:W-:Y:S01]  /*2c80*/  DADD R20, R20, R8 ;  /* 0x0000000014147229 */ /* 0x000fe20000000008 */
[----:B------:R-:W-:Y:S01]  /*2c90*/  UMOV UR8, 0x0 ;  /* 0x0000000000087882 */ /* 0x000fe20000000000 */
[----:B------:R-:W-:Y:S01]  /*2ca0*/  HFMA2 R9, -RZ, RZ, 1.9580078125, 85.3125 ;  /* 0x3fd55555ff097431 */ /* 0x000fe200000001ff */
[----:B------:R-:W-:Y:S01]  /*2cb0*/  MOV R8, 0x60000000 ;  /* 0x6000000000087802 */ /* 0x000fe20000000f00 */
[----:B------:R-:W-:Y:S01]  /*2cc0*/  UMOV UR9, 0x3fe00000 ;  /* 0x3fe0000000097882 */ /* 0x000fe20000000000 */
[----:B------:R-:W-:Y:S04]  /*2cd0*/  BSSY.RECONVERGENT B2, `(.L_x_78) ;  /* 0x0000012000027945 */ /* 0x000fe80003800200 */
[----:B------:R-:W-:Y:S01]  /*2ce0*/  DFMA R22, R22, UR8, -R8 ;  /* 0x0000000816167c2b */ /* 0x000fe20008000808 */
[----:B------:R-:W-:Y:S09]  /*2cf0*/  F2F.F32.F64 R20, R20 ;  /* 0x0000001400147310 */ /* 0x000ff20000301000 */
[----:B------:R-:W2:Y:S02]  /*2d00*/  F2F.F32.F64 R23, R22 ;  /* 0x0000001600177310 */ /* 0x000ea40000301000 */
[----:B--2---:R-:W-:-:S06]  /*2d10*/  FFMA R11, R23, -R10, R20 ;  /* 0x8000000a170b7223 */ /* 0x004fcc0000000014 */
[----:B------:R-:W0:Y:S01]  /*2d20*/  MUFU.RCP R2, R11 ;  /* 0x0000000b00027308 */ /* 0x000e220000001000 */
[----:B---3--:R-:W-:-:S07]  /*2d30*/  FFMA R0, R23, -R13, R0 ;  /* 0x8000000d17007223 */ /* 0x008fce0000000000 */
        /* <DEDUP_REMOVED lines=11> */
.L_x_79:
[----:B------:R-:W-:Y:S05]  /*2df0*/  BSYNC.RECONVERGENT B2 ;  /* 0x0000000000027941 */ /* 0x000fea0003800200 */
.L_x_78:
[----:B------:R-:W0:Y:S01]  /*2e00*/  LDC.64 R20, c[0x0][0x3d0] ;  /* 0x0000f400ff147b82 */ /* 0x000e220000000a00 */
[----:B------:R-:W1:Y:S01]  /*2e10*/  LDCU UR14, c[0x0][0x380] ;  /* 0x00007000ff0e77ac */ /* 0x000e620008000800 */
[----:B------:R2:W-:Y:S01]  /*2e20*/  STG.E desc[UR12][R14.64], R9 ;  /* 0x000000090e007986 */ /* 0x0005e2000c10190c */
[----:B-1----:R-:W-:Y:S01]  /*2e30*/  UISETP.GE.AND UP0, UPT, UR14, 0x1, UPT ;  /* 0x000000010e00788c */ /* 0x002fe2000bf06270 */
[----:B0-----:R-:W-:-:S05]  /*2e40*/  IMAD.WIDE R6, R6, 0x4, R20 ;  /* 0x0000000406067825 */ /* 0x001fca00078e0214 */
[----:B------:R2:W-:Y:S03]  /*2e50*/  STG.E desc[UR12][R6.64], R9 ;  /* 0x0000000906007986 */ /* 0x0005e6000c10190c */
[----:B------:R-:W-:Y:S05]  /*2e60*/  BRA.U !UP0, `(.L_x_80) ;  /* 0x0000000d08cc7547 */ /* 0x000fea000b800000 */
[----:B------:R-:W0:Y:S01]  /*2e70*/  LDCU UR11, c[0x0][0x380] ;  /* 0x00007000ff0b77ac */ /* 0x000e220008000800 */
[----:B------:R-:W-:Y:S02]  /*2e80*/  UISETP.GE.U32.AND UP1, UPT, UR14, 0x8, UPT ;  /* 0x000000080e00788c */ /* 0x000fe4000bf26070 */
[----:B------:R-:W-:Y:S02]  /*2e90*/  ULOP3.LUT UP0, UR23, UR14, 0x7, URZ, 0xc0, !UPT ;  /* 0x000000070e177892 */ /* 0x000fe4000f80c0ff */
[----:B------:R-:W-:Y:S01]  /*2ea0*/  ULEA UR16, UR15, UR5, 0x1 ;  /* 0x000000050f107291 */ /* 0x000fe2000f8e08ff */
[----:B0-----:R-:W-:-:S04]  /*2eb0*/  UMOV UR4, UR11 ;  /* 0x0000000b00047c82 */ /* 0x001fc80008000000 */
[----:B------:R-:W-:Y:S07]  /*2ec0*/  BRA.U !UP1, `(.L_x_81) ;  /* 0x0000000909347547 */ /* 0x000fee000b800000 */
[----:B------:R-:W0:Y:S01]  /*2ed0*/  LDC R0, c[0x0][0x38c] ;  /* 0x0000e300ff007b82 */ /* 0x000e220000000800 */
[----:B------:R-:W-:Y:S02]  /*2ee0*/  UIADD3 UR10, UPT, UPT, UR14, -0x2, URZ ;  /* 0xfffffffe0e0a7890 */ /* 0x000fe4000fffe0ff */
[----:B------:R-:W-:Y:S02]  /*2ef0*/  UIADD3 UR7, UPT, UPT, UR14, 0x2, URZ ;  /* 0x000000020e077890 */ /* 0x000fe4000fffe0ff */
[----:B------:R-:W-:Y:S02]  /*2f00*/  UIADD3 UR8, UPT, UPT, UR14, -0x1, URZ ;  /* 0xffffffff0e087890 */ /* 0x000fe4000fffe0ff */
[----:B------:R-:W-:Y:S01]  /*2f10*/  UIMAD UR7, UR7, UR14, URZ ;  /* 0x0000000e070772a4 */ /* 0x000fe2000f8e02ff */
[----:B------:R-:W-:Y:S01]  /*2f20*/  MOV R11, UR10 ;  /* 0x0000000a000b7c02 */ /* 0x000fe20008000f00 */
[----:B------:R-:W-:Y:S02]  /*2f30*/  UIMAD UR8, UR8, UR16, URZ ;  /* 0x00000010080872a4 */ /* 0x000fe4000f8e02ff */
[----:B------:R-:W-:-:S02]  /*2f40*/  UIMAD UR4, UR10, UR16, URZ ;  /* 0x000000100a0472a4 */ /* 0x000fc4000f8e02ff */
[----:B------:R-:W-:Y:S01]  /*2f50*/  MOV R2, UR7 ;  /* 0x0000000700027c02 */ /* 0x000fe20008000f00 */
[----:B------:R-:W-:Y:S01]  /*2f60*/  UIMAD UR17, UR10, UR16, -0x3 ;  /* 0xfffffffd0a1174a4 */ /* 0x000fe2000f8e0210 */
[----:B------:R-:W-:Y:S01]  /*2f70*/  MOV R12, UR7 ;  /* 0x00000007000c7c02 */ /* 0x000fe20008000f00 */
[----:B------:R-:W-:Y:S02]  /*2f80*/  UIMAD UR18, UR7, -0x6, UR4 ;  /* 0xfffffffa071278a4 */ /* 0x000fe4000f8e0204 */
[----:B--2---:R-:W-:Y:S01]  /*2f90*/  MOV R14, UR7 ;  /* 0x00000007000e7c02 */ /* 0x004fe20008000f00 */
[----:B------:R-:W-:Y:S02]  /*2fa0*/  UIMAD UR19, UR7, -0x5, UR4 ;  /* 0xfffffffb071378a4 */ /* 0x000fe4000f8e0204 */
[----:B------:R-:W-:Y:S01]  /*2fb0*/  MOV R26, UR7 ;  /* 0x00000007001a7c02 */ /* 0x000fe20008000f00 */
[----:B------:R-:W-:Y:S02]  /*2fc0*/  UIMAD UR20, UR7, -0x4, UR4 ;  /* 0xfffffffc071478a4 */ /* 0x000fe4000f8e0204 */
[----:B------:R-:W-:Y:S01]  /*2fd0*/  MOV R22, UR7 ;  /* 0x0000000700167c02 */ /* 0x000fe20008000f00 */
[----:B------:R-:W-:Y:S01]  /*2fe0*/  UIMAD UR21, UR7, -0x3, UR4 ;  /* 0xfffffffd071578a4 */ /* 0x000fe2000f8e0204 */
[----:B------:R-:W-:Y:S01]  /*2ff0*/  MOV R32, UR17 ;  /* 0x0000001100207c02 */ /* 0x000fe20008000f00 */
[----:B------:R-:W-:Y:S01]  /*3000*/  UIMAD UR22, UR7, -0x2, UR4 ;  /* 0xfffffffe071678a4 */ /* 0x000fe2000f8e0204 */
[----:B0-----:R-:W-:Y:S01]  /*3010*/  IADD3 R7, PT, PT, R0, UR6, R3 ;  /* 0x0000000600077c10 */ /* 0x001fe2000fffe003 */
[----:B------:R-:W-:Y:S01]  /*3020*/  UIADD3 UR4, UPT, UPT, UR4, -UR7, URZ ;  /* 0x8000000704047290 */ /* 0x000fe2000fffe0ff */
[----:B------:R-:W-:Y:S01]  /*3030*/  MOV R31, UR8 ;  /* 0x00000008001f7c02 */ /* 0x000fe20008000f00 */
[----:B------:R-:W-:Y:S01]  /*3040*/  ULOP3.LUT UR9, UR14, 0x7ffffff8, URZ, 0xc0, !UPT ;  /* 0x7ffffff80e097892 */ /* 0x000fe2000f8ec0ff */
[----:B------:R-:W-:Y:S01]  /*3050*/  MOV R28, UR18 ;  /* 0x00000012001c7c02 */ /* 0x000fe20008000f00 */
[----:B------:R-:W-:Y:S01]  /*3060*/  IMAD.IADD R0, R4, 0x1, R7 ;  /* 0x0000000104007824 */ /* 0x000fe200078e0207 */
[----:B------:R-:W-:Y:S01]  /*3070*/  USHF.L.U32 UR10, UR7, 0x3, URZ ;  /* 0x00000003070a7899 */ /* 0x000fe200080006ff */
[----:B------:R-:W-:Y:S01]  /*3080*/  MOV R6, UR19 ;  /* 0x0000001300067c02 */ /* 0x000fe20008000f00 */
[----:B------:R-:W-:Y:S01]  /*3090*/  UIADD3 UR9, UPT, UPT, -UR9, URZ, URZ ;  /* 0x000000ff09097290 */ /* 0x000fe2000fffe1ff */
[----:B------:R-:W-:Y:S01]  /*30a0*/  IMAD R11, R11, UR16, R0 ;  /* 0x000000100b0b7c24 */ /* 0x000fe2000f8e0200 */
[----:B------:R-:W-:Y:S01]  /*30b0*/  IADD3 R30, PT, PT, R0, UR8, RZ ;  /* 0x00000008001e7c10 */ /* 0x000fe2000fffe0ff */
[----:B------:R-:W-:Y:S01]  /*30c0*/  ULOP3.LUT UR10, UR10, 0xfffffff8, URZ, 0x3c, !UPT ;  /* 0xfffffff80a0a7892 */ /* 0x000fe2000f8e3cff */
[----:B------:R-:W-:Y:S01]  /*30d0*/  MOV R7, UR20 ;  /* 0x0000001400077c02 */ /* 0x000fe20008000f00 */
[--C-:B------:R-:W-:Y:S01]  /*30e0*/  IMAD R29, R2, -0x2, R11.reuse ;  /* 0xfffffffe021d7824 */ /* 0x100fe200078e020b */
[C---:B------:R-:W-:Y:S01]  /*30f0*/  IADD3 R0, PT, PT, R11.reuse, -UR7, RZ ;  /* 0x800000070b007c10 */ /* 0x040fe2000fffe0ff */
[--C-:B------:R-:W-:Y:S01]  /*3100*/  IMAD R12, R12, -0x3, R11.reuse ;  /* 0xfffffffd0c0c7824 */ /* 0x100fe200078e020b */
[----:B------:R-:W-:Y:S01]  /*3110*/  IADD3 R2, PT, PT, R30, UR7, RZ ;  /* 0x000000071e027c10 */ /* 0x000fe2000fffe0ff */
[--C-:B------:R-:W-:Y:S01]  /*3120*/  IMAD R13, R14, -0x4, R11.reuse ;  /* 0xfffffffc0e0d7824 */ /* 0x100fe200078e020b */
[----:B------:R-:W-:Y:S01]  /*3130*/  MOV R8, UR21 ;  /* 0x0000001500087c02 */ /* 0x000fe20008000f00 */
[--C-:B------:R-:W-:Y:S01]  /*3140*/  IMAD R26, R26, -0x5, R11.reuse ;  /* 0xfffffffb1a1a7824 */ /* 0x100fe200078e020b */
[----:B------:R-:W-:Y:S01]  /*3150*/  MOV R9, UR22 ;  /* 0x0000001600097c02 */ /* 0x000fe20008000f00 */
[----:B------:R-:W-:Y:S01]  /*3160*/  IMAD R27, R22, -0x6, R11 ;  /* 0xfffffffa161b7824 */ /* 0x000fe200078e020b */
[----:B------:R-:W-:-:S02]  /*3170*/  IADD3 R11, PT, PT, R11, -0x3, RZ ;  /* 0xfffffffd0b0b7810 */ /* 0x000fc40007ffe0ff */
[----:B------:R-:W-:Y:S02]  /*3180*/  IADD3 R30, PT, PT, R30, 0x1, RZ ;  /* 0x000000011e1e7810 */ /* 0x000fe40007ffe0ff */
[----:B------:R-:W-:Y:S01]  /*3190*/  MOV R10, UR4 ;  /* 0x00000004000a7c02 */ /* 0x000fe20008000f00 */
[----:B------:R-:W-:-:S06]  /*31a0*/  UMOV UR4, UR11 ;  /* 0x0000000b00047c82 */ /* 0x000fcc0008000000 */
.L_x_82:
[----:B0-----:R-:W-:Y:S01]  /*31b0*/  IADD3 R25, PT, PT, R2, 0x1, RZ ;  /* 0x0000000102197810 */ /* 0x001fe20007ffe0ff */
[----:B------:R-:W-:-:S04]  /*31c0*/  IMAD.WIDE R14, R31, 0x4, R16 ;  /* 0x000000041f0e7825 */ /* 0x000fc800078e0210 */
[----:B------:R-:W-:Y:S02]  /*31d0*/  IMAD.WIDE R24, R25, 0x4, R20 ;  /* 0x0000000419187825 */ /* 0x000fe400078e0214 */
[----:B------:R-:W2:Y:S02]  /*31e0*/  LDG.E R14, desc[UR12][R14.64] ;  /* 0x0000000c0e0e7981 */ /* 0x000ea4000c1e1900 */
[----:B------:R-:W-:Y:S02]  /*31f0*/  IMAD.WIDE R22, R31, 0x4, R18 ;  /* 0x000000041f167825 */ /* 0x000fe400078e0212 */
[----:B------:R-:W2:Y:S04]  /*3200*/  LDG.E R24, desc[UR12][R24.64] ;  /* 0x0000000c18187981 */ /* 0x000ea8000c1e1900 */
[----:B------:R0:W2:Y:S01]  /*3210*/  LDG.E R35, desc[UR12][R22.64] ;  /* 0x0000000c16237981 */ /* 0x0000a2000c1e1900 */
[----:B------:R-:W-:-:S02]  /*3220*/  IADD3 R33, PT, PT, R30, -0x1, RZ ;  /* 0xffffffff1e217810 */ /* 0x000fc40007ffe0ff */
[----:B------:R-:W-:-:S03]  /*3230*/  IADD3 R37, PT, PT, R32, 0x3, RZ ;  /* 0x0000000320257810 */ /* 0x000fc60007ffe0ff */
[----:B0-----:R-:W-:-:S04]  /*3240*/  IMAD.WIDE R22, R33, 0x4, R20 ;  /* 0x0000000421167825 */ /* 0x001fc800078e0214 */
[----:B--2---:R-:W-:Y:S01]  /*3250*/  FFMA R33, -R35, R24, R14 ;  /* 0x0000001823217223 */ /* 0x004fe2000000010e */
[----:B------:R-:W-:-:S04]  /*3260*/  IMAD.WIDE R14, R37, 0x4, R16 ;  /* 0x00000004250e7825 */ /* 0x000fc800078e0210 */
[----:B------:R-:W-:Y:S01]  /*3270*/  IMAD.WIDE R36, R37, 0x4, R18 ;  /* 0x0000000425247825 */ /* 0x000fe200078e0212 */
[----:B------:R0:W-:Y:S04]  /*3280*/  STG.E desc[UR12][R22.64], R33 ;  /* 0x0000002116007986 */ /* 0x0001e8000c10190c */
[----:B------:R1:W0:Y:S04]  /*3290*/  LDG.E R34, desc[UR12][R14.64] ;  /* 0x0000000c0e227981 */ /* 0x000228000c1e1900 */
[----:B------:R-:W0:Y:S01]  /*32a0*/  LDG.E R36, desc[UR12][R36.64] ;  /* 0x0000000c24247981 */ /* 0x000e22000c1e1900 */
[----:B------:R-:W-:Y:S01]  /*32b0*/  VIADD R35, R11, 0x3 ;  /* 0x000000030b237836 */ /* 0x000fe20000000000 */
[----:B------:R-:W-:-:S03]  /*32c0*/  IADD3 R25, PT, PT, R10, -0x1, RZ ;  /* 0xffffffff0a197810 */ /* 0x000fc60007ffe0ff */
[----:B-1----:R-:W-:-:S04]  /*32d0*/  IMAD.WIDE R14, R35, 0x4, R20 ;  /* 0x00000004230e7825 */ /* 0x002fc800078e0214 */
[----:B0-----:R-:W-:Y:S01]  /*32e0*/  FFMA R33, R33, -R36, R34 ;  /* 0x8000002421217223 */ /* 0x001fe20000000022 */
[----:B------:R-:W-:-:S04]  /*32f0*/  IMAD.WIDE R34, R25, 0x4, R16 ;  /* 0x0000000419227825 */ /* 0x000fc800078e0210 */
[----:B------:R-:W-:Y:S01]  /*3300*/  IMAD.WIDE R24, R25, 0x4, R18 ;  /* 0x0000000419187825 */ /* 0x000fe200078e0212 */
[----:B------:R0:W-:Y:S04]  /*3310*/  STG.E desc[UR12][R14.64], R33 ;  /* 0x000000210e007986 */ /* 0x0001e8000c10190c */
[----:B------:R1:W2:Y:S04]  /*3320*/  LDG.E R34, desc[UR12][R34.64] ;  /* 0x0000000c22227981 */ /* 0x0002a8000c1e1900 */
[----:B------:R-:W2:Y:S01]  /*3330*/  LDG.E R25, desc[UR12][R24.64] ;  /* 0x0000000c18197981 */ /* 0x000ea2000c1e1900 */
[----:B------:R-:W-:-:S02]  /*3340*/  IADD3 R23, PT, PT, R0, -0x1, RZ ;  /* 0xffffffff00177810 */ /* 0x000fc40007ffe0ff */
[----:B-1----:R-:W-:-:S03]  /*3350*/  IADD3 R35, PT, PT, R9, -0x2, RZ ;  /* 0xfffffffe09237810 */ /* 0x002fc60007ffe0ff */
[----:B------:R-:W-:-:S04]  /*3360*/  IMAD.WIDE R36, R23, 0x4, R20 ;  /* 0x0000000417247825 */ /* 0x000fc800078e0214 */
[----:B------:R-:W-:-:S04]  /*3370*/  IMAD.WIDE R22, R35, 0x4, R16 ;  /* 0x0000000423167825 */ /* 0x000fc800078e0210 */
[----:B0-----:R-:W-:-:S04]  /*3380*/  IMAD.WIDE R14, R35, 0x4, R18 ;  /* 0x00000004230e7825 */ /* 0x001fc800078e0212 */
[----:B--2---:R-:W-:-:S05]  /*3390*/  FFMA R25, R33, -R25, R34 ;  /* 0x8000001921197223 */ /* 0x004fca0000000022 */
[----:B------:R0:W-:Y:S04]  /*33a0*/  STG.E desc[UR12][R36.64], R25 ;  /* 0x0000001924007986 */ /* 0x0001e8000c10190c */
[----:B------:R-:W2:Y:S04]  /*33b0*/  LDG.E R22, desc[UR12][R22.64] ;  /* 0x0000000c16167981 */ /* 0x000ea8000c1e1900 */
[----:B------:R1:W2:Y:S01]  /*33c0*/  LDG.E R23, desc[UR12][R14.64] ;  /* 0x0000000c0e177981 */ /* 0x0002a2000c1e1900 */
[----:B------:R-:W-:Y:S02]  /*33d0*/  IADD3 R33, PT, PT, R29, -0x2, RZ ;  /* 0xfffffffe1d217810 */ /* 0x000fe40007ffe0ff */
[----:B------:R-:W-:-:S05]  /*33e0*/  IADD3 R24, PT, PT, R8, -0x3, RZ ;  /* 0xfffffffd08187810 */ /* 0x000fca0007ffe0ff */
[----:B------:R-:W-:-:S04]  /*33f0*/  IMAD.WIDE R34, R24, 0x4, R16 ;  /* 0x0000000418227825 */ /* 0x000fc800078e0210 */
[----:B-1----:R-:W-:-:S04]  /*3400*/  IMAD.WIDE R14, R33, 0x4, R20 ;  /* 0x00000004210e7825 */ /* 0x002fc800078e0214 */
[----:B--2---:R-:W-:Y:S01]  /*3410*/  FFMA R33, R25, -R23, R22 ;  /* 0x8000001719217223 */ /* 0x004fe20000000016 */
[----:B0-----:R-:W-:-:S04]  /*3420*/  IMAD.WIDE R24, R24, 0x4, R18 ;  /* 0x0000000418187825 */ /* 0x001fc800078e0212 */
[----:B------:R0:W-:Y:S04]  /*3430*/  STG.E desc[UR12][R14.64], R33 ;  /* 0x000000210e007986 */ /* 0x0001e8000c10190c */
[----:B------:R1:W2:Y:S04]  /*3440*/  LDG.E R34, desc[UR12][R34.64] ;  /* 0x0000000c22227981 */ /* 0x0002a8000c1e1900 */
[----:B------:R-:W2:Y:S01]  /*3450*/  LDG.E R25, desc[UR12][R24.64] ;  /* 0x0000000c18197981 */ /* 0x000ea2000c1e1900 */
[----:B------:R-:W-:Y:S02]  /*3460*/  IADD3 R37, PT, PT, R12, -0x3, RZ ;  /* 0xfffffffd0c257810 */ /* 0x000fe40007ffe0ff */
[----:B-1----:R-:W-:-:S03]  /*3470*/  IADD3 R35, PT, PT, R7, -0x4, RZ ;  /* 0xfffffffc07237810 */ /* 0x002fc60007ffe0ff */
[----:B------:R-:W-:-:S04]  /*3480*/  IMAD.WIDE R36, R37, 0x4, R20 ;  /* 0x0000000425247825 */ /* 0x000fc800078e0214 */
[----:B0-----:R-:W-:-:S04]  /*3490*/  IMAD.WIDE R14, R35, 0x4, R18 ;  /* 0x00000004230e7825 */ /* 0x001fc800078e0212 */
[----:B------:R-:W-:-:S04]  /*34a0*/  IMAD.WIDE R22, R35, 0x4, R16 ;  /* 0x0000000423167825 */ /* 0x000fc800078e0210 */
[----:B--2---:R-:W-:-:S05]  /*34b0*/  FFMA R25, R33, -R25, R34 ;  /* 0x8000001921197223 */ /* 0x004fca0000000022 */
[----:B------:R0:W-:Y:S04]  /*34c0*/  STG.E desc[UR12][R36.64], R25 ;  /* 0x0000001924007986 */ /* 0x0001e8000c10190c */
[----:B------:R1:W2:Y:S04]  /*34d0*/  LDG.E R24, desc[UR12][R22.64] ;  /* 0x0000000c16187981 */ /* 0x0002a8000c1e1900 */
[----:B------:R-:W2:Y:S01]  /*34e0*/  LDG.E R14, desc[UR12][R14.64] ;  /* 0x0000000c0e0e7981 */ /* 0x000ea2000c1e1900 */
[----:B------:R-:W-:-:S05]  /*34f0*/  IADD3 R33, PT, PT, R13, -0x4, RZ ;  /* 0xfffffffc0d217810 */ /* 0x000fca0007ffe0ff */
[----:B-1----:R-:W-:-:S04]  /*3500*/  IMAD.WIDE R22, R33, 0x4, R20 ;  /* 0x0000000421167825 */ /* 0x002fc800078e0214 */
[----:B--2---:R-:W-:Y:S01]  /*3510*/  FFMA R33, R25, -R14, R24 ;  /* 0x8000000e19217223 */ /* 0x004fe20000000018 */
[----:B------:R-:W-:-:S05]  /*3520*/  IADD3 R24, PT, PT, R6, -0x5, RZ ;  /* 0xfffffffb06187810 */ /* 0x000fca0007ffe0ff */
[----:B------:R-:W-:-:S04]  /*3530*/  IMAD.WIDE R34, R24, 0x4, R16 ;  /* 0x0000000418227825 */ /* 0x000fc800078e0210 */
[----:B0-----:R-:W-:Y:S01]  /*3540*/  IMAD.WIDE R24, R24, 0x4, R18 ;  /* 0x0000000418187825 */ /* 0x001fe200078e0212 */
[----:B------:R0:W-:Y:S04]  /*3550*/  STG.E desc[UR12][R22.64], R33 ;  /* 0x0000002116007986 */ /* 0x0001e8000c10190c */
[----:B------:R-:W2:Y:S04]  /*3560*/  LDG.E R34, desc[UR12][R34.64] ;  /* 0x0000000c22227981 */ /* 0x000ea8000c1e1900 */
[----:B------:R1:W2:Y:S01]  /*3570*/  LDG.E R24, desc[UR12][R24.64] ;  /* 0x0000000c18187981 */ /* 0x0002a2000c1e1900 */
        /* <DEDUP_REMOVED lines=8> */
[----:B------:R-:W2:Y:S01]  /*3600*/  LDG.E R22, desc[UR12][R22.64] ;  /* 0x0000000c16167981 */ /* 0x000ea2000c1e1900 */
[----:B------:R-:W-:-:S05]  /*3610*/  IADD3 R33, PT, PT, R27, -0x6, RZ ;  /* 0xfffffffa1b217810 */ /* 0x000fca0007ffe0ff */
[----:B------:R-:W-:Y:S01]  /*3620*/  IMAD.WIDE R24, R33, 0x4, R20 ;  /* 0x0000000421187825 */ /* 0x000fe200078e0214 */
[----:B------:R-:W-:-:S04]  /*3630*/  UIADD3 UR9, UPT, UPT, UR9, 0x8, URZ ;  /* 0x0000000809097890 */ /* 0x000fc8000fffe0ff */
[----:B------:R-:W-:Y:S01]  /*3640*/  UISETP.NE.AND UP1, UPT, UR9, URZ, UPT ;  /* 0x000000ff0900728c */ /* 0x000fe2000bf25270 */
[----:B------:R-:W-:Y:S01]  /*3650*/  IADD3 R32, PT, PT, R32, UR10, RZ ;  /* 0x0000000a20207c10 */ /* 0x000fe2000fffe0ff */
[----:B------:R-:W-:Y:S01]  /*3660*/  VIADD R29, R29, UR10 ;  /* 0x0000000a1d1d7c36 */ /* 0x000fe20008000000 */
[----:B------:R-:W-:Y:S02]  /*3670*/  IADD3 R0, PT, PT, R0, UR10, RZ ;  /* 0x0000000a00007c10 */ /* 0x000fe4000fffe0ff */
[----:B------:R-:W-:Y:S02]  /*3680*/  IADD3 R12, PT, PT, R12, UR10, RZ ;  /* 0x0000000a0c0c7c10 */ /* 0x000fe4000fffe0ff */
[----:B------:R-:W-:Y:S02]  /*3690*/  IADD3 R13, PT, PT, R13, UR10, RZ ;  /* 0x0000000a0d0d7c10 */ /* 0x000fe4000fffe0ff */
[----:B------:R-:W-:Y:S02]  /*36a0*/  IADD3 R26, PT, PT, R26, UR10, RZ ;  /* 0x0000000a1a1a7c10 */ /* 0x000fe4000fffe0ff */
[----:B------:R-:W-:-:S02]  /*36b0*/  IADD3 R27, PT, PT, R27, UR10, RZ ;  /* 0x0000000a1b1b7c10 */ /* 0x000fc4000fffe0ff */
[----:B------:R-:W-:Y:S02]  /*36c0*/  IADD3 R28, PT, PT, R28, UR10, RZ ;  /* 0x0000000a1c1c7c10 */ /* 0x000fe4000fffe0ff */
        /* <DEDUP_REMOVED lines=8> */
[----:B------:R-:W-:Y:S01]  /*3750*/  IADD3 R30, PT, PT, R30, UR10, RZ ;  /* 0x0000000a1e1e7c10 */ /* 0x000fe2000fffe0ff */
[----:B------:R-:W-:Y:S01]  /*3760*/  UIADD3 UR4, UPT, UPT, UR4, -0x8, URZ ;  /* 0xfffffff804047890 */ /* 0x000fe2000fffe0ff */
[----:B--2---:R-:W-:-:S05]  /*3770*/  FFMA R33, R35, -R22, R14 ;  /* 0x8000001623217223 */ /* 0x004fca000000000e */
[----:B------:R0:W-:Y:S01]  /*3780*/  STG.E desc[UR12][R24.64], R33 ;  /* 0x0000002118007986 */ /* 0x0001e2000c10190c */
[----:B------:R-:W-:Y:S05]  /*3790*/  BRA.U UP1, `(.L_x_82) ;  /* 0xfffffff901847547 */ /* 0x000fea000b83ffff */
.L_x_81:
[----:B------:R-:W-:Y:S05]  /*37a0*/  BRA.U !UP0, `(.L_x_80) ;  /* 0x00000005087c7547 */ /* 0x000fea000b800000 */
[----:B------:R-:W-:Y:S02]  /*37b0*/  UISETP.GE.U32.AND UP0, UPT, UR23, 0x4, UPT ;  /* 0x000000041700788c */ /* 0x000fe4000bf06070 */
[----:B------:R-:W-:-:S04]  /*37c0*/  ULOP3.LUT UR8, UR14, 0x3, URZ, 0xc0, !UPT ;  /* 0x000000030e087892 */ /* 0x000fc8000f8ec0ff */
[----:B------:R-:W-:-:S03]  /*37d0*/  UISETP.NE.AND UP1, UPT, UR8, URZ, UPT ;  /* 0x000000ff0800728c */ /* 0x000fc6000bf25270 */
[----:B------:R-:W-:Y:S08]  /*37e0*/  BRA.U !UP0, `(.L_x_83) ;  /* 0x0000000108b87547 */ /* 0x000ff0000b800000 */
[----:B------:R-:W-:-:S04]  /*37f0*/  UIADD3 UR7, UPT, UPT, UR4, -0x1, URZ ;  /* 0xffffffff04077890 */ /* 0x000fc8000fffe0ff */
[----:B------:R-:W-:-:S06]  /*3800*/  UIMAD UR7, UR16, UR7, URZ ;  /* 0x00000007100772a4 */ /* 0x000fcc000f8e02ff */
[----:B------:R-:W-:Y:S01]  /*3810*/  VIADD R13, R5, UR7 ;  /* 0x00000007050d7c36 */ /* 0x000fe20008000000 */
[----:B--2---:R-:W-:-:S04]  /*3820*/  MOV R9, UR7 ;  /* 0x0000000700097c02 */ /* 0x004fc80008000f00 */
[----:B------:R-:W-:Y:S01]  /*3830*/  IADD3 R11, PT, PT, R13, UR16, RZ ;  /* 0x000000100d0b7c10 */ /* 0x000fe2000fffe0ff */
[----:B------:R-:W-:-:S04]  /*3840*/  IMAD.WIDE R6, R9, 0x4, R16 ;  /* 0x0000000409067825 */ /* 0x000fc800078e0210 */
[----:B------:R-:W-:Y:S02]  /*3850*/  IMAD.WIDE R8, R9, 0x4, R18 ;  /* 0x0000000409087825 */ /* 0x000fe400078e0212 */
[----:B------:R-:W0:Y:S02]  /*3860*/  LDG.E R6, desc[UR12][R6.64] ;  /* 0x0000000c06067981 */ /* 0x000e24000c1e1900 */
[----:B------:R-:W-:Y:S02]  /*3870*/  IMAD.WIDE R10, R11, 0x4, R20 ;  /* 0x000000040b0a7825 */ /* 0x000fe400078e0214 */
[----:B------:R-:W0:Y:S04]  /*3880*/  LDG.E R9, desc[UR12][R8.64] ;  /* 0x0000000c08097981 */ /* 0x000e28000c1e1900 */
[----:B------:R-:W0:Y:S01]  /*3890*/  LDG.E R10, desc[UR12][R10.64] ;  /* 0x0000000c0a0a7981 */ /* 0x000e22000c1e1900 */
[----:B------:R-:W-:-:S04]  /*38a0*/  UIADD3 UR7, UPT, UPT, UR4, -0x2, URZ ;  /* 0xfffffffe04077890 */ /* 0x000fc8000fffe0ff */
[----:B------:R-:W-:-:S06]  /*38b0*/  UIMAD UR7, UR16, UR7, URZ ;  /* 0x00000007100772a4 */ /* 0x000fcc000f8e02ff */
[----:B------:R-:W-:Y:S01]  /*38c0*/  MOV R23, UR7 ;  /* 0x0000000700177c02 */ /* 0x000fe20008000f00 */
[----:B------:R-:W-:-:S04]  /*38d0*/  IMAD.WIDE R12, R13, 0x4, R20 ;  /* 0x000000040d0c7825 */ /* 0x000fc800078e0214 */
[----:B------:R-:W-:-:S04]  /*38e0*/  IMAD.WIDE R14, R23, 0x4, R16 ;  /* 0x00000004170e7825 */ /* 0x000fc800078e0210 */
[----:B------:R-:W-:-:S04]  /*38f0*/  IMAD.WIDE R22, R23, 0x4, R18 ;  /* 0x0000000417167825 */ /* 0x000fc800078e0212 */
[----:B0-----:R-:W-:-:S05]  /*3900*/  FFMA R25, -R9, R10, R6 ;  /* 0x0000000a09197223 */ /* 0x001fca0000000106 */
[----:B------:R0:W-:Y:S04]  /*3910*/  STG.E desc[UR12][R12.64], R25 ;  /* 0x000000190c007986 */ /* 0x0001e8000c10190c */
[----:B------:R-:W2:Y:S04]  /*3920*/  LDG.E R14, desc[UR12][R14.64] ;  /* 0x0000000c0e0e7981 */ /* 0x000ea8000c1e1900 */
[----:B------:R-:W2:Y:S01]  /*3930*/  LDG.E R22, desc[UR12][R22.64] ;  /* 0x0000000c16167981 */ /* 0x000ea2000c1e1900 */
[----:B------:R-:W-:Y:S02]  /*3940*/  UIADD3 UR9, UPT, UPT, -UR16, UR7, URZ ;  /* 0x0000000710097290 */ /* 0x000fe4000fffe1ff */
[----:B------:R-:W-:-:S04]  /*3950*/  IADD3 R7, PT, PT, R5, UR7, RZ ;  /* 0x0000000705077c10 */ /* 0x000fc8000fffe0ff */
[----:B------:R-:W-:Y:S01]  /*3960*/  MOV R11, UR9 ;  /* 0x00000009000b7c02 */ /* 0x000fe20008000f00 */
[----:B------:R-:W-:-:S04]  /*3970*/  IMAD.WIDE R6, R7, 0x4, R20 ;  /* 0x0000000407067825 */ /* 0x000fc800078e0214 */
[----:B------:R-:W-:-:S04]  /*3980*/  IMAD.WIDE R8, R11, 0x4, R16 ;  /* 0x000000040b087825 */ /* 0x000fc800078e0210 */
[----:B------:R-:W-:-:S04]  /*3990*/  IMAD.WIDE R10, R11, 0x4, R18 ;  /* 0x000000040b0a7825 */ /* 0x000fc800078e0212 */
[----:B--2---:R-:W-:-:S05]  /*39a0*/  FFMA R27, R25, -R22, R14 ;  /* 0x80000016191b7223 */ /* 0x004fca000000000e */
[----:B------:R1:W-:Y:S04]  /*39b0*/  STG.E desc[UR12][R6.64], R27 ;  /* 0x0000001b06007986 */ /* 0x0003e8000c10190c */
[----:B------:R-:W2:Y:S04]  /*39c0*/  LDG.E R8, desc[UR12][R8.64] ;  /* 0x0000000c08087981 */ /* 0x000ea8000c1e1900 */
[----:B------:R-:W2:Y:S01]  /*39d0*/  LDG.E R10, desc[UR12][R10.64] ;  /* 0x0000000c0a0a7981 */ /* 0x000ea2000c1e1900 */
[----:B------:R-:W-:Y:S02]  /*39e0*/  UIADD3 UR7, UPT, UPT, -UR16, UR9, URZ ;  /* 0x0000000910077290 */ /* 0x000fe4000fffe1ff */
[----:B0-----:R-:W-:-:S04]  /*39f0*/  IADD3 R13, PT, PT, R5, UR9, RZ ;  /* 0x00000009050d7c10 */ /* 0x001fc8000fffe0ff */
        /* <DEDUP_REMOVED lines=8> */
[----:B-1----:R-:W-:-:S05]  /*3a80*/  IADD3 R7, PT, PT, R5, UR7, RZ ;  /* 0x0000000705077c10 */ /* 0x002fca000fffe0ff */
[----:B------:R-:W-:Y:S01]  /*3a90*/  IMAD.WIDE R6, R7, 0x4, R20 ;  /* 0x0000000407067825 */ /* 0x000fe200078e0214 */
[----:B------:R-:W-:-:S03]  /*3aa0*/  UIADD3 UR4, UPT, UPT, UR4, -0x4, URZ ;  /* 0xfffffffc04047890 */ /* 0x000fc6000fffe0ff */
[----:B--2---:R-:W-:-:S05]  /*3ab0*/  FFMA R9, R25, -R22, R14 ;  /* 0x8000001619097223 */ /* 0x004fca000000000e */
[----:B------:R3:W-:Y:S04]  /*3ac0*/  STG.E desc[UR12][R6.64], R9 ;  /* 0x0000000906007986 */ /* 0x0007e8000c10190c */
.L_x_83:
[----:B------:R-:W-:Y:S05]  /*3ad0*/  BRA.U !UP1, `(.L_x_80) ;  /* 0x0000000109b07547 */ /* 0x000fea000b800000 */
[----:B------:R-:W-:Y:S02]  /*3ae0*/  UISETP.NE.AND UP0, UPT, UR8, 0x1, UPT ;  /* 0x000000010800788c */ /* 0x000fe4000bf05270 */
[----:B------:R-:W-:-:S04]  /*3af0*/  ULOP3.LUT UR7, UR14, 0x1, URZ, 0xc0, !UPT ;  /* 0x000000010e077892 */ /* 0x000fc8000f8ec0ff */
[----:B------:R-:W-:-:S03]  /*3b00*/  UISETP.NE.U32.AND UP1, UPT, UR7, 0x1, UPT ;  /* 0x000000010700788c */ /* 0x000fc6000bf25070 */
[----:B------:R-:W-:Y:S08]  /*3b10*/  BRA.U !UP0, `(.L_x_84) ;  /* 0x0000000108647547 */ /* 0x000ff0000b800000 */
[----:B------:R-:W-:-:S04]  /*3b20*/  UIADD3 UR7, UPT, UPT, UR4, -0x1, URZ ;  /* 0xffffffff04077890 */ /* 0x000fc8000fffe0ff */
[----:B------:R-:W-:-:S06]  /*3b30*/  UIMAD UR7, UR16, UR7, URZ ;  /* 0x00000007100772a4 */ /* 0x000fcc000f8e02ff */
[----:B---3--:R-:W-:Y:S02]  /*3b40*/  IADD3 R13, PT, PT, R5, UR7, RZ ;  /* 0x00000007050d7c10 */ /* 0x008fe4000fffe0ff */
[----:B--2---:R-:W-:Y:S02]  /*3b50*/  MOV R9, UR7 ;  /* 0x0000000700097c02 */ /* 0x004fe40008000f00 */
[----:B------:R-:W-:-:S03]  /*3b60*/  IADD3 R11, PT, PT, R13, UR16, RZ ;  /* 0x000000100d0b7c10 */ /* 0x000fc6000fffe0ff */
        /* <DEDUP_REMOVED lines=16> */
[----:B------:R-:W-:-:S05]  /*3c70*/  IADD3 R7, PT, PT, R5, UR7, RZ ;  /* 0x0000000705077c10 */ /* 0x000fca000fffe0ff */
[----:B------:R-:W-:-:S04]  /*3c80*/  IMAD.WIDE R6, R7, 0x4, R20 ;  /* 0x0000000407067825 */ /* 0x000fc800078e0214 */
[----:B--2---:R-:W-:-:S05]  /*3c90*/  FFMA R9, R25, -R22, R14 ;  /* 0x8000001619097223 */ /* 0x004fca000000000e */
[----:B------:R1:W-:Y:S02]  /*3ca0*/  STG.E desc[UR12][R6.64], R9 ;  /* 0x0000000906007986 */ /* 0x0003e4000c10190c */
.L_x_84:
[----:B------:R-:W-:Y:S05]  /*3cb0*/  BRA.U UP1, `(.L_x_80) ;  /* 0x0000000101387547 */ /* 0x000fea000b800000 */
[----:B------:R-:W-:-:S04]  /*3cc0*/  UIADD3 UR4, UPT, UPT, UR4, -0x1, URZ ;  /* 0xffffffff04047890 */ /* 0x000fc8000fffe0ff */
[----:B------:R-:W-:-:S06]  /*3cd0*/  UIMAD UR4, UR16, UR4, URZ ;  /* 0x00000004100472a4 */ /* 0x000fcc000f8e02ff */
[----:B------:R-:W-:Y:S01]  /*3ce0*/  IADD3 R11, PT, PT, R5, UR4, RZ ;  /* 0x00000004050b7c10 */ /* 0x000fe2000fffe0ff */
[----:B-1-3--:R-:W-:-:S03]  /*3cf0*/  IMAD.U32 R13, RZ, RZ, UR4 ;  /* 0x00000004ff0d7e24 */ /* 0x00afc6000f8e00ff */
[----:B--2---:R-:W-:Y:S01]  /*3d00*/  IADD3 R9, PT, PT, R11, UR16, RZ ;  /* 0x000000100b097c10 */ /* 0x004fe2000fffe0ff */
[----:B------:R-:W-:-:S04]  /*3d10*/  IMAD.WIDE R6, R13, 0x4, R16 ;  /* 0x000000040d067825 */ /* 0x000fc800078e0210 */
[----:B------:R-:W-:Y:S02]  /*3d20*/  IMAD.WIDE R18, R13, 0x4, R18 ;  /* 0x000000040d127825 */ /* 0x000fe400078e0212 */
[----:B------:R-:W2:Y:S02]  /*3d30*/  LDG.E R6, desc[UR12][R6.64] ;  /* 0x0000000c06067981 */ /* 0x000ea4000c1e1900 */
[--C-:B------:R-:W-:Y:S02]  /*3d40*/  IMAD.WIDE R8, R9, 0x4, R20.reuse ;  /* 0x0000000409087825 */ /* 0x100fe400078e0214 */
[----:B------:R-:W2:Y:S04]  /*3d50*/  LDG.E R19, desc[UR12][R18.64] ;  /* 0x0000000c12137981 */ /* 0x000ea8000c1e1900 */
[----:B------:R-:W2:Y:S01]  /*3d60*/  LDG.E R8, desc[UR12][R8.64] ;  /* 0x0000000c08087981 */ /* 0x000ea2000c1e1900 */
[----:B------:R-:W-:-:S04]  /*3d70*/  IMAD.WIDE R10, R11, 0x4, R20 ;  /* 0x000000040b0a7825 */ /* 0x000fc800078e0214 */
[----:B--2---:R-:W-:-:S05]  /*3d80*/  FFMA R13, -R19, R8, R6 ;  /* 0x00000008130d7223 */ /* 0x004fca0000000106 */
[----:B------:R4:W-:Y:S02]  /*3d90*/  STG.E desc[UR12][R10.64], R13 ;  /* 0x0000000d0a007986 */ /* 0x0009e4000c10190c */
.L_x_80:
[----:B------:R-:W-:-:S13]  /*3da0*/  ISETP.LE.AND P0, PT, RZ, UR14, PT ;  /* 0x0000000eff007c0c */ /* 0x000fda000bf03270 */
[----:B------:R-:W-:Y:S05]  /*3db0*/  @!P0 EXIT ;  /* 0x000000000000894d */ /* 0x000fea0003800000 */
[----:B------:R-:W-:Y:S01]  /*3dc0*/  UISETP.GE.U32.AND UP0, UPT, UR14, 0xf, UPT ;  /* 0x0000000f0e00788c */ /* 0x000fe2000bf06070 */
[----:B------:R-:W-:Y:S01]  /*3dd0*/  HFMA2 R0, -RZ, RZ, 0, 0 ;  /* 0x00000000ff007431 */ /* 0x000fe200000001ff */
[----:B------:R-:W-:Y:S02]  /*3de0*/  ULOP3.LUT UR7, UR15, 0xf, URZ, 0xc0, !UPT ;  /* 0x0000000f0f077892 */ /* 0x000fe4000f8ec0ff */
[----:B------:R-:W-:-:S04]  /*3df0*/  ULEA UR5, UR15, UR5, 0x1 ;  /* 0x000000050f057291 */ /* 0x000fc8000f8e08ff */
[----:B------:R-:W-:Y:S01]  /*3e00*/  ISETP.NE.AND P0, PT, RZ, UR7, PT ;  /* 0x00000007ff007c0c */ /* 0x000fe2000bf05270 */
[----:B------:R-:W-:-:S12]  /*3e10*/  BRA.U !UP0, `(.L_x_85) ;  /* 0x0000000508407547 */ /* 0x000fd8000b800000 */
[----:B------:R-:W5:Y:S01]  /*3e20*/  LDC R0, c[0x0][0x38c] ;  /* 0x0000e300ff007b82 */ /* 0x000f620000000800 */
[----:B------:R-:W-:Y:S01]  /*3e30*/  ULOP3.LUT UR8, UR15, 0xfffffff0, URZ, 0xc0, !UPT ;  /* 0xfffffff00f087892 */ /* 0x000fe2000f8ec0ff */
[----:B-123--:R-:W-:Y:S01]  /*3e40*/  MOV R7, RZ ;  /* 0x000000ff00077202 */ /* 0x00efe20000000f00 */
[----:B------:R-:W-:Y:S02]  /*3e50*/  UIADD3 UR4, UPT, UPT, UR14, 0x2, URZ ;  /* 0x000000020e047890 */ /* 0x000fe4000fffe0ff */
[----:B------:R-:W-:Y:S02]  /*3e60*/  UIADD3 UR9, UPT, UPT, -UR8, URZ, URZ ;  /* 0x000000ff08097290 */ /* 0x000fe4000fffe1ff */
[----:B------:R-:W-:-:S04]  /*3e70*/  UIMAD UR4, UR4, UR14, URZ ;  /* 0x0000000e040472a4 */ /* 0x000fc8000f8e02ff */
[----:B------:R-:W-:Y:S01]  /*3e80*/  ULEA UR4, UR4, 0x10, 0x4 ;  /* 0x0000001004047891 */ /* 0x000fe2000f8e20ff */
[----:B-----5:R-:W-:Y:S02]  /*3e90*/  IADD3 R9, PT, PT, R0, UR6, R3 ;  /* 0x0000000600097c10 */ /* 0x020fe4000fffe003 */
[----:B------:R-:W-:Y:S02]  /*3ea0*/  MOV R0, UR8 ;  /* 0x0000000800007c02 */ /* 0x000fe40008000f00 */
[----:B------:R-:W-:-:S07]  /*3eb0*/  IADD3 R9, PT, PT, R4, R9, RZ ;  /* 0x0000000904097210 */ /* 0x000fce0007ffe0ff */
.L_x_86:
[----:B-1--4-:R-:W-:-:S05]  /*3ec0*/  IMAD.WIDE R10, R9, 0x4, R20 ;  /* 0x00000004090a7825 */ /* 0x012fca00078e0214 */
[----:B------:R-:W2:Y:S01]  /*3ed0*/  LDG.E R29, desc[UR12][R10.64] ;  /* 0x0000000c0a1d7981 */ /* 0x000ea2000c1e1900 */
[----:B------:R-:W-:Y:S01]  /*3ee0*/  MOV R2, UR5 ;  /* 0x0000000500027c02 */ /* 0x000fe20008000f00 */
[----:B------:R-:W-:-:S04]  /*3ef0*/  IMAD.WIDE R12, R7, 0x4, R16 ;  /* 0x00000004070c7825 */ /* 0x000fc800078e0210 */
[C---:B------:R-:W-:Y:S01]  /*3f00*/  IMAD.WIDE R14, R2.reuse, 0x4, R10 ;  /* 0x00000004020e7825 */ /* 0x040fe200078e020a */
[----:B--2---:R1:W-:Y:S04]  /*3f10*/  STG.E desc[UR12][R12.64], R29 ;  /* 0x0000001d0c007986 */ /* 0x0043e8000c10190c */
[----:B------:R-:W2:Y:S01]  /*3f20*/  LDG.E R31, desc[UR12][R14.64] ;  /* 0x0000000c0e1f7981 */ /* 0x000ea2000c1e1900 */
[----:B------:R-:W-:-:S04]  /*3f30*/  IMAD.WIDE R18, R2, 0x4, R12 ;  /* 0x0000000402127825 */ /* 0x000fc800078e020c */
[C---:B------:R-:W-:Y:S01]  /*3f40*/  IMAD.WIDE R22, R2.reuse, 0x4, R14 ;  /* 0x0000000402167825 */ /* 0x040fe200078e020e */
[----:B--2---:R2:W-:Y:S04]  /*3f50*/  STG.E desc[UR12][R18.64], R31 ;  /* 0x0000001f12007986 */ /* 0x0045e8000c10190c */
[----:B0-----:R-:W3:Y:S01]  /*3f60*/  LDG.E R33, desc[UR12][R22.64] ;  /* 0x0000000c16217981 */ /* 0x001ee2000c1e1900 */
[----:B------:R-:W-:-:S04]  /*3f70*/  IMAD.WIDE R24, R2, 0x4, R18 ;  /* 0x0000000402187825 */ /* 0x000fc800078e0212 */
[C---:B------:R-:W-:Y:S01]  /*3f80*/  IMAD.WIDE R10, R2.reuse, 0x4, R22 ;  /* 0x00000004020a7825 */ /* 0x040fe200078e0216 */
[----:B---3--:R0:W-:Y:S04]  /*3f90*/  STG.E desc[UR12][R24.64], R33 ;  /* 0x0000002118007986 */ /* 0x0081e8000c10190c */
[----:B------:R-:W3:Y:S01]  /*3fa0*/  LDG.E R35, desc[UR12][R10.64] ;  /* 0x0000000c0a237981 */ /* 0x000ee2000c1e1900 */
[----:B------:R-:W-:-:S04]  /*3fb0*/  IMAD.WIDE R26, R2, 0x4, R24 ;  /* 0x00000004021a7825 */ /* 0x000fc800078e0218 */
[C---:B-1----:R-:W-:Y:S01]  /*3fc0*/  IMAD.WIDE R12, R2.reuse, 0x4, R10 ;  /* 0x00000004020c7825 */ /* 0x042fe200078e020a */
[----:B---3--:R1:W-:Y:S04]  /*3fd0*/  STG.E desc[UR12][R26.64], R35 ;  /* 0x000000231a007986 */ /* 0x0083e8000c10190c */
[----:B------:R-:W3:Y:S01]  /*3fe0*/  LDG.E R29, desc[UR12][R12.64] ;  /* 0x0000000c0c1d7981 */ /* 0x000ee2000c1e1900 */
[----:B------:R-:W-:-:S04]  /*3ff0*/  IMAD.WIDE R14, R2, 0x4, R26 ;  /* 0x00000004020e7825 */ /* 0x000fc800078e021a */
[C---:B--2---:R-:W-:Y:S01]  /*4000*/  IMAD.WIDE R18, R2.reuse, 0x4, R12 ;  /* 0x0000000402127825 */ /* 0x044fe200078e020c */
[----:B---3--:R2:W-:Y:S04]  /*4010*/  STG.E desc[UR12][R14.64], R29 ;  /* 0x0000001d0e007986 */ /* 0x0085e8000c10190c */
[----:B------:R-:W3:Y:S01]  /*4020*/  LDG.E R31, desc[UR12][R18.64] ;  /* 0x0000000c121f7981 */ /* 0x000ee2000c1e1900 */
[----:B------:R-:W-:-:S04]  /*4030*/  IMAD.WIDE R22, R2, 0x4, R14 ;  /* 0x0000000402167825 */ /* 0x000fc800078e020e */
[C---:B0-----:R-:W-:Y:S01]  /*4040*/  IMAD.WIDE R24, R2.reuse, 0x4, R18 ;  /* 0x0000000402187825 */ /* 0x041fe200078e0212 */
        /* <DEDUP_REMOVED lines=33> */
[----:B------:R-:W2:Y:S01]  /*4260*/  LDG.E R33, desc[UR12][R26.64] ;  /* 0x0000000c1a217981 */ /* 0x000ea2000c1e1900 */
[----:B------:R-:W-:-:S04]  /*4270*/  IMAD.WIDE R12, R2, 0x4, R10 ;  /* 0x00000004020c7825 */ /* 0x000fc800078e020a */
[C---:B0-----:R-:W-:Y:S01]  /*4280*/  IMAD.WIDE R14, R2.reuse, 0x4, R26 ;  /* 0x00000004020e7825 */ /* 0x041fe200078e021a */
[----:B--2---:R1:W-:Y:S05]  /*4290*/  STG.E desc[UR12][R12.64], R33 ;  /* 0x000000210c007986 */ /* 0x0043ea000c10190c */
[----:B------:R-:W2:Y:S01]  /*42a0*/  LDG.E R15, desc[UR12][R14.64] ;  /* 0x0000000c0e0f7981 */ /* 0x000ea2000c1e1900 */
[----:B------:R-:W-:Y:S01]  /*42b0*/  IMAD.WIDE R18, R2, 0x4, R12 ;  /* 0x0000000402127825 */ /* 0x000fe200078e020c */
[----:B------:R-:W-:Y:S01]  /*42c0*/  UIADD3 UR9, UPT, UPT, UR9, 0x10, URZ ;  /* 0x0000001009097890 */ /* 0x000fe2000fffe0ff */
[----:B------:R-:W-:Y:S02]  /*42d0*/  IADD3 R9, PT, PT, R9, UR4, RZ ;  /* 0x0000000409097c10 */ /* 0x000fe4000fffe0ff */
[----:B------:R-:W-:Y:S01]  /*42e0*/  IADD3 R7, PT, PT, R7, UR4, RZ ;  /* 0x0000000407077c10 */ /* 0x000fe2000fffe0ff */
[----:B------:R-:W-:Y:S01]  /*42f0*/  UISETP.NE.AND UP0, UPT, UR9, URZ, UPT ;  /* 0x000000ff0900728c */ /* 0x000fe2000bf05270 */
[----:B--2---:R1:W-:Y:S08]  /*4300*/  STG.E desc[UR12][R18.64], R15 ;  /* 0x0000000f12007986 */ /* 0x0043f0000c10190c */
[----:B------:R-:W-:Y:S05]  /*4310*/  BRA.U UP0, `(.L_x_86) ;  /* 0xfffffff900e87547 */ /* 0x000fea000b83ffff */
.L_x_85:
[----:B------:R-:W-:Y:S05]  /*4320*/  @!P0 EXIT ;  /* 0x000000000000894d */ /* 0x000fea0003800000 */
[----:B------:R-:W-:Y:S02]  /*4330*/  UISETP.GE.U32.AND UP0, UPT, UR7, 0x8, UPT ;  /* 0x000000080700788c */ /* 0x000fe4000bf06070 */
[----:B------:R-:W-:-:S06]  /*4340*/  ULOP3.LUT UR8, UR15, 0x7, URZ, 0xc0, !UPT ;  /* 0x000000070f087892 */ /* 0x000fcc000f8ec0ff */
[----:B------:R-:W-:Y:S01]  /*4350*/  ISETP.NE.AND P0, PT, RZ, UR8, PT ;  /* 0x00000008ff007c0c */ /* 0x000fe2000bf05270 */
[----:B------:R-:W-:-:S12]  /*4360*/  BRA.U !UP0, `(.L_x_87) ;  /* 0x0000000108907547 */ /* 0x000fd8000b800000 */
[----:B------:R-:W-:-:S05]  /*4370*/  IMAD R8, R0, UR5, RZ ;  /* 0x0000000500087c24 */ /* 0x000fca000f8e02ff */
[----:B-123--:R-:W-:-:S05]  /*4380*/  IADD3 R7, PT, PT, R5, R8, RZ ;  /* 0x0000000805077210 */ /* 0x00efca0007ffe0ff */
[----:B------:R-:W-:-:S05]  /*4390*/  IMAD.WIDE R6, R7, 0x4, R20 ;  /* 0x0000000407067825 */ /* 0x000fca00078e0214 */
[----:B0-----:R-:W2:Y:S01]  /*43a0*/  LDG.E R25, desc[UR12][R6.64] ;  /* 0x0000000c06197981 */ /* 0x001ea2000c1e1900 */
[----:B------:R-:W-:Y:S01]  /*43b0*/  MOV R2, UR5 ;  /* 0x0000000500027c02 */ /* 0x000fe20008000f00 */
[----:B------:R-:W-:-:S04]  /*43c0*/  IMAD.WIDE R8, R8, 0x4, R16 ;  /* 0x0000000408087825 */ /* 0x000fc800078e0210 */
[C---:B----4-:R-:W-:Y:S01]  /*43d0*/  IMAD.WIDE R10, R2.reuse, 0x4, R6 ;  /* 0x00000004020a7825 */ /* 0x050fe200078e0206 */
[----:B--2---:R0:W-:Y:S04]  /*43e0*/  STG.E desc[UR12][R8.64], R25 ;  /* 0x0000001908007986 */ /* 0x0041e8000c10190c */
[----:B------:R-:W2:Y:S01]  /*43f0*/  LDG.E R27, desc[UR12][R10.64] ;  /* 0x0000000c0a1b7981 */ /* 0x000ea2000c1e1900 */
[----:B------:R-:W-:-:S04]  /*4400*/  IMAD.WIDE R12, R2, 0x4, R8 ;  /* 0x00000004020c7825 */ /* 0x000fc800078e0208 */
[C---:B------:R-:W-:Y:S01]  /*4410*/  IMAD.WIDE R14, R2.reuse, 0x4, R10 ;  /* 0x00000004020e7825 */ /* 0x040fe200078e020a */
[----:B--2---:R1:W-:Y:S04]  /*4420*/  STG.E desc[UR12][R12.64], R27 ;  /* 0x0000001b0c007986 */ /* 0x0043e8000c10190c */
[----:B------:R-:W2:Y:S01]  /*4430*/  LDG.E R29, desc[UR12][R14.64] ;  /* 0x0000000c0e1d7981 */ /* 0x000ea2000c1e1900 */
[----:B------:R-:W-:-:S04]  /*4440*/  IMAD.WIDE R18, R2, 0x4, R12 ;  /* 0x0000000402127825 */ /* 0x000fc800078e020c */
[C---:B------:R-:W-:Y:S01]  /*4450*/  IMAD.WIDE R6, R2.reuse, 0x4, R14 ;  /* 0x0000000402067825 */ /* 0x040fe200078e020e */
[----:B--2---:R2:W-:Y:S04]  /*4460*/  STG.E desc[UR12][R18.64], R29 ;  /* 0x0000001d12007986 */ /* 0x0045e8000c10190c */
        /* <DEDUP_REMOVED lines=18> */
[----:B------:R-:W-:-:S04]  /*4590*/  IADD3 R0, PT, PT, R0, 0x8, RZ ;  /* 0x0000000800007810 */ /* 0x000fc80007ffe0ff */
[----:B--2---:R1:W-:Y:S03]  /*45a0*/  STG.E desc[UR12][R8.64], R23 ;  /* 0x0000001708007986 */ /* 0x0043e6000c10190c */
.L_x_87:
[----:B------:R-:W-:Y:S05]  /*45b0*/  @!P0 EXIT ;  /* 0x000000000000894d */ /* 0x000fea0003800000 */
[----:B------:R-:W-:Y:S02]  /*45c0*/  UISETP.GE.U32.AND UP0, UPT, UR8, 0x4, UPT ;  /* 0x000000040800788c */ /* 0x000fe4000bf06070 */
[----:B------:R-:W-:-:S06]  /*45d0*/  ULOP3.LUT UR4, UR15, 0x3, URZ, 0xc0, !UPT ;  /* 0x000000030f047892 */ /* 0x000fcc000f8ec0ff */
[----:B------:R-:W-:Y:S01]  /*45e0*/  ISETP.NE.AND P0, PT, RZ, UR4, PT ;  /* 0x00000004ff007c0c */ /* 0x000fe2000bf05270 */
[----:B------:R-:W-:-:S12]  /*45f0*/  BRA.U !UP0, `(.L_x_88) ;  /* 0x0000000108507547 */ /* 0x000fd8000b800000 */
[----:B-1----:R-:W-:-:S05]  /*4600*/  IMAD R8, R0, UR5, RZ ;  /* 0x0000000500087c24 */ /* 0x002fca000f8e02ff */
[----:B--23--:R-:W-:-:S05]  /*4610*/  IADD3 R7, PT, PT, R5, R8, RZ ;  /* 0x0000000805077210 */ /* 0x00cfca0007ffe0ff */
[----:B------:R-:W-:-:S05]  /*4620*/  IMAD.WIDE R6, R7, 0x4, R20 ;  /* 0x0000000407067825 */ /* 0x000fca00078e0214 */
[----:B------:R-:W2:Y:S01]  /*4630*/  LDG.E R5, desc[UR12][R6.64] ;  /* 0x0000000c06057981 */ /* 0x000ea2000c1e1900 */
[----:B------:R-:W-:Y:S01]  /*4640*/  MOV R23, UR5 ;  /* 0x0000000500177c02 */ /* 0x000fe20008000f00 */
[----:B------:R-:W-:-:S04]  /*4650*/  IMAD.WIDE R8, R8, 0x4, R16 ;  /* 0x0000000408087825 */ /* 0x000fc800078e0210 */
[C---:B----4-:R-:W-:Y:S01]  /*4660*/  IMAD.WIDE R10, R23.reuse, 0x4, R6 ;  /* 0x00000004170a7825 */ /* 0x050fe200078e0206 */
[----:B--2---:R1:W-:Y:S04]  /*4670*/  STG.E desc[UR12][R8.64], R5 ;  /* 0x0000000508007986 */ /* 0x0043e8000c10190c */
[----:B0-----:R-:W2:Y:S01]  /*4680*/  LDG.E R25, desc[UR12][R10.64] ;  /* 0x0000000c0a197981 */ /* 0x001ea2000c1e1900 */
[----:B------:R-:W-:-:S04]  /*4690*/  IMAD.WIDE R12, R23, 0x4, R8 ;  /* 0x00000004170c7825 */ /* 0x000fc800078e0208 */
[C---:B------:R-:W-:Y:S01]  /*46a0*/  IMAD.WIDE R14, R23.reuse, 0x4, R10 ;  /* 0x00000004170e7825 */ /* 0x040fe200078e020a */
[----:B--2---:R1:W-:Y:S04]  /*46b0*/  STG.E desc[UR12][R12.64], R25 ;  /* 0x000000190c007986 */ /* 0x0043e8000c10190c */
[----:B------:R-:W2:Y:S01]  /*46c0*/  LDG.E R27, desc[UR12][R14.64] ;  /* 0x0000000c0e1b7981 */ /* 0x000ea2000c1e1900 */
[----:B------:R-:W-:-:S04]  /*46d0*/  IMAD.WIDE R18, R23, 0x4, R12 ;  /* 0x0000000417127825 */ /* 0x000fc800078e020c */
[C---:B------:R-:W-:Y:S01]  /*46e0*/  IMAD.WIDE R6, R23.reuse, 0x4, R14 ;  /* 0x0000000417067825 */ /* 0x040fe200078e020e */
[----:B--2---:R1:W-:Y:S05]  /*46f0*/  STG.E desc[UR12][R18.64], R27 ;  /* 0x0000001b12007986 */ /* 0x0043ea000c10190c */
[----:B------:R-:W2:Y:S01]  /*4700*/  LDG.E R7, desc[UR12][R6.64] ;  /* 0x0000000c06077981 */ /* 0x000ea2000c1e1900 */
[----:B------:R-:W-:Y:S01]  /*4710*/  IMAD.WIDE R22, R23, 0x4, R18 ;  /* 0x0000000417167825 */ /* 0x000fe200078e0212 */
[----:B------:R-:W-:-:S04]  /*4720*/  IADD3 R0, PT, PT, R0, 0x4, RZ ;  /* 0x0000000400007810 */ /* 0x000fc80007ffe0ff */
[----:B--2---:R1:W-:Y:S03]  /*4730*/  STG.E desc[UR12][R22.64], R7 ;  /* 0x0000000716007986 */ /* 0x0043e6000c10190c */
.L_x_88:
[----:B------:R-:W-:Y:S05]  /*4740*/  @!P0 EXIT ;  /* 0x000000000000894d */ /* 0x000fea0003800000 */
[----:B------:R-:W5:Y:S01]  /*4750*/  LDC R2, c[0x0][0x38c] ;  /* 0x0000e300ff027b82 */ /* 0x000f620000000800 */
[----:B-123--:R-:W-:Y:S01]  /*4760*/  IMAD R7, R0, UR5, RZ ;  /* 0x0000000500077c24 */ /* 0x00efe2000f8e02ff */
[----:B------:R-:W-:Y:S01]  /*4770*/  UIADD3 UR4, UPT, UPT, -UR4, URZ, URZ ;  /* 0x000000ff04047290 */ /* 0x000fe2000fffe1ff */
[----:B-----5:R-:W-:-:S04]  /*4780*/  IADD3 R2, PT, PT, R2, UR6, R3 ;  /* 0x0000000602027c10 */ /* 0x020fc8000fffe003 */
[----:B------:R-:W-:-:S07]  /*4790*/  IADD3 R9, PT, PT, R7, R2, R4 ;  /* 0x0000000207097210 */ /* 0x000fce0007ffe004 */
.L_x_89:
[----:B-1----:R-:W-:-:S06]  /*47a0*/  IMAD.WIDE R2, R9, 0x4, R20 ;  /* 0x0000000409027825 */ /* 0x002fcc00078e0214 */
[----:B------:R-:W2:Y:S01]  /*47b0*/  LDG.E R3, desc[UR12][R2.64] ;  /* 0x0000000c02037981 */ /* 0x000ea2000c1e1900 */
[----:B------:R-:W-:Y:S01]  /*47c0*/  IMAD.WIDE R4, R7, 0x4, R16 ;  /* 0x0000000407047825 */ /* 0x000fe200078e0210 */
[----:B------:R-:W-:Y:S01]  /*47d0*/  UIADD3 UR4, UPT, UPT, UR4, 0x1, URZ ;  /* 0x0000000104047890 */ /* 0x000fe2000fffe0ff */
[----:B------:R-:W-:Y:S02]  /*47e0*/  IADD3 R9, PT, PT, R9, UR5, RZ ;  /* 0x0000000509097c10 */ /* 0x000fe4000fffe0ff */
[----:B------:R-:W-:Y:S01]  /*47f0*/  VIADD R7, R7, UR5 ;  /* 0x0000000507077c36 */ /* 0x000fe20008000000 */
[----:B------:R-:W-:Y:S01]  /*4800*/  UISETP.NE.AND UP0, UPT, UR4, URZ, UPT ;  /* 0x000000ff0400728c */ /* 0x000fe2000bf05270 */
[----:B--2---:R1:W-:Y:S08]  /*4810*/  STG.E desc[UR12][R4.64], R3 ;  /* 0x0000000304007986 */ /* 0x0043f0000c10190c */
[----:B------:R-:W-:Y:S05]  /*4820*/  BRA.U UP0, `(.L_x_89) ;  /* 0xfffffffd00dc7547 */ /* 0x000fea000b83ffff */
[----:B------:R-:W-:Y:S05]  /*4830*/  EXIT ;  /* 0x000000000000794d */ /* 0x000fea0003800000 */
        .weak           $__internal_2_$__cuda_sm20_div_rn_f64_full
        .type           $__internal_2_$__cuda_sm20_div_rn_f64_full,@function
        .size           $__internal_2_$__cuda_sm20_div_rn_f64_full,($__internal_3_$__cuda_sm3x_div_rn_noftz_f32_slowpath - $__internal_2_$__cuda_sm20_div_rn_f64_full)
$__internal_2_$__cuda_sm20_div_rn_f64_full:
[C---:B------:R-:W-:Y:S01]  /*4840*/  FSETP.GEU.AND P0, PT, |R11|.reuse, 1.469367938527859385e-39, PT ;  /* 0x001000000b00780b */ /* 0x040fe20003f0e200 */
[----:B------:R-:W-:Y:S01]  /*4850*/  BSSY.RECONVERGENT B1, `(.L_x_90) ;  /* 0x0000056000017945 */ /* 0x000fe20003800200 */
[----:B------:R-:W-:Y:S02]  /*4860*/  LOP3.LUT R8, R11, 0x800fffff, RZ, 0xc0, !PT ;  /* 0x800fffff0b087812 */ /* 0x000fe400078ec0ff */
[----:B------:R-:W-:Y:S02]  /*4870*/  FSETP.GEU.AND P2, PT, |R13|, 1.469367938527859385e-39, PT ;  /* 0x001000000d00780b */ /* 0x000fe40003f4e200 */
[----:B------:R-:W-:Y:S02]  /*4880*/  LOP3.LUT R9, R8, 0x3ff00000, RZ, 0xfc, !PT ;  /* 0x3ff0000008097812 */ /* 0x000fe400078efcff */
[----:B------:R-:W-:Y:S02]  /*4890*/  MOV R8, R10 ;  /* 0x0000000a00087202 */ /* 0x000fe40000000f00 */
[----:B------:R-:W-:-:S02]  /*48a0*/  MOV R14, 0x1 ;  /* 0x00000001000e7802 */ /* 0x000fc40000000f00 */
[----:B------:R-:W-:Y:S01]  /*48b0*/  LOP3.LUT R2, R13, 0x7ff00000, RZ, 0xc0, !PT ;  /* 0x7ff000000d027812 */ /* 0x000fe200078ec0ff */
[----:B------:R-:W-:Y:S01]  /*48c0*/  @!P0 DMUL R8, R10, 8.98846567431157953865e+307 ;  /* 0x7fe000000a088828 */ /* 0x000fe20000000000 */
[C---:B------:R-:W-:Y:S02]  /*48d0*/  LOP3.LUT R31, R11.reuse, 0x7ff00000, RZ, 0xc0, !PT ;  /* 0x7ff000000b1f7812 */ /* 0x040fe400078ec0ff */
[----:B------:R-:W-:Y:S02]  /*48e0*/  MOV R30, R2 ;  /* 0x00000002001e7202 */ /* 0x000fe40000000f00 */
[----:B------:R-:W-:Y:S01]  /*48f0*/  @!P2 LOP3.LUT R7, R11, 0x7ff00000, RZ, 0xc0, !PT ;  /* 0x7ff000000b07a812 */ /* 0x000fe200078ec0ff */
[----:B------:R-:W0:Y:S01]  /*4900*/  MUFU.RCP64H R15, R9 ;  /* 0x00000009000f7308 */ /* 0x000e220000001800 */
[C---:B------:R-:W-:Y:S02]  /*4910*/  ISETP.GE.U32.AND P1, PT, R2.reuse, R31, PT ;  /* 0x0000001f0200720c */ /* 0x040fe40003f26070 */
[----:B------:R-:W-:-:S02]  /*4920*/  @!P2 ISETP.GE.U32.AND P3, PT, R2, R7, PT ;  /* 0x000000070200a20c */ /* 0x000fc40003f66070 */
[----:B------:R-:W-:Y:S02]  /*4930*/  MOV R7, 0x1ca00000 ;  /* 0x1ca0000000077802 */ /* 0x000fe40000000f00 */
[----:B------:R-:W-:Y:S02]  /*4940*/  @!P0 LOP3.LUT R31, R9, 0x7ff00000, RZ, 0xc0, !PT ;  /* 0x7ff00000091f8812 */ /* 0x000fe400078ec0ff */
[----:B------:R-:W-:-:S04]  /*4950*/  @!P2 SEL R25, R7, 0x63400000, !P3 ;  /* 0x634000000719a807 */ /* 0x000fc80005800000 */
[----:B------:R-:W-:Y:S01]  /*4960*/  @!P2 LOP3.LUT R28, R25, 0x80000000, R13, 0xf8, !PT ;  /* 0x80000000191ca812 */ /* 0x000fe200078ef80d */
[----:B0-----:R-:W-:-:S03]  /*4970*/  DFMA R26, R14, -R8, 1 ;  /* 0x3ff000000e1a742b */ /* 0x001fc60000000808 */
[----:B------:R-:W-:Y:S02]  /*4980*/  @!P2 LOP3.LUT R29, R28, 0x100000, RZ, 0xfc, !PT ;  /* 0x001000001c1da812 */ /* 0x000fe400078efcff */
[----:B------:R-:W-:-:S03]  /*4990*/  @!P2 MOV R28, RZ ;  /* 0x000000ff001ca202 */ /* 0x000fc60000000f00 */
[----:B------:R-:W-:-:S08]  /*49a0*/  DFMA R26, R26, R26, R26 ;  /* 0x0000001a1a1a722b */ /* 0x000fd0000000001a */
[----:B------:R-:W-:Y:S01]  /*49b0*/  DFMA R26, R14, R26, R14 ;  /* 0x0000001a0e1a722b */ /* 0x000fe2000000000e */
[----:B------:R-:W-:Y:S02]  /*49c0*/  SEL R15, R7, 0x63400000, !P1 ;  /* 0x63400000070f7807 */ /* 0x000fe40004800000 */
[----:B------:R-:W-:Y:S02]  /*49d0*/  MOV R14, R12 ;  /* 0x0000000c000e7202 */ /* 0x000fe40000000f00 */
[----:B------:R-:W-:-:S03]  /*49e0*/  LOP3.LUT R15, R15, 0x800fffff, R13, 0xf8, !PT ;  /* 0x800fffff0f0f7812 */ /* 0x000fc600078ef80d */
[----:B------:R-:W-:-:S03]  /*49f0*/  DFMA R24, R26, -R8, 1 ;  /* 0x3ff000001a18742b */ /* 0x000fc60000000808 */
[----:B------:R-:W-:-:S05]  /*4a00*/  @!P2 DFMA R14, R14, 2, -R28 ;  /* 0x400000000e0ea82b */ /* 0x000fca000000081c */
[----:B------:R-:W-:-:S05]  /*4a10*/  DFMA R24, R26, R24, R26 ;  /* 0x000000181a18722b */ /* 0x000fca000000001a */
[----:B------:R-:W-:-:S03]  /*4a20*/  @!P2 LOP3.LUT R30, R15, 0x7ff00000, RZ, 0xc0, !PT ;  /* 0x7ff000000f1ea812 */ /* 0x000fc600078ec0ff */
[----:B------:R-:W-:Y:S01]  /*4a30*/  DMUL R26, R24, R14 ;  /* 0x0000000e181a7228 */ /* 0x000fe20000000000 */
[----:B------:R-:W-:-:S04]  /*4a40*/  IADD3 R32, PT, PT, R30, -0x1, RZ ;  /* 0xffffffff1e207810 */ /* 0x000fc80007ffe0ff */
[----:B------:R-:W-:Y:S02]  /*4a50*/  ISETP.GT.U32.AND P0, PT, R32, 0x7feffffe, PT ;  /* 0x7feffffe2000780c */ /* 0x000fe40003f04070 */
[----:B------:R-:W-:Y:S01]  /*4a60*/  IADD3 R32, PT, PT, R31, -0x1, RZ ;  /* 0xffffffff1f207810 */ /* 0x000fe20007ffe0ff */
[----:B------:R-:W-:-:S03]  /*4a70*/  DFMA R28, R26, -R8, R14 ;  /* 0x800000081a1c722b */ /* 0x000fc6000000000e */
[----:B------:R-:W-:-:S05]  /*4a80*/  ISETP.GT.U32.OR P0, PT, R32, 0x7feffffe, P0 ;  /* 0x7feffffe2000780c */ /* 0x000fca0000704470 */
[----:B------:R-:W-:-:S08]  /*4a90*/  DFMA R28, R24, R28, R26 ;  /* 0x0000001c181c722b */ /* 0x000fd0000000001a */
[----:B------:R-:W-:Y:S05]  /*4aa0*/  @P0 BRA `(.L_x_91) ;  /* 0x00000000006c0947 */ /* 0x000fea0003800000 */
[----:B------:R-:W-:-:S04]  /*4ab0*/  LOP3.LUT R13, R11, 0x7ff00000, RZ, 0xc0, !PT ;  /* 0x7ff000000b0d7812 */ /* 0x000fc800078ec0ff */
[CC--:B------:R-:W-:Y:S02]  /*4ac0*/  VIADDMNMX R12, R2.reuse, -R13.reuse, 0xb9600000, !PT ;  /* 0xb9600000020c7446 */ /* 0x0c0fe4000780090d */
[----:B------:R-:W-:Y:S02]  /*4ad0*/  ISETP.GE.U32.AND P0, PT, R2, R13, PT ;  /* 0x0000000d0200720c */ /* 0x000fe40003f06070 */
[----:B------:R-:W-:Y:S02]  /*4ae0*/  VIMNMX R2, PT, PT, R12, 0x46a00000, PT ;  /* 0x46a000000c027848 */ /* 0x000fe40003fe0100 */
[----:B------:R-:W-:Y:S02]  /*4af0*/  SEL R7, R7, 0x63400000, !P0 ;  /* 0x6340000007077807 */ /* 0x000fe40004000000 */
[----:B------:R-:W-:Y:S02]  /*4b00*/  MOV R12, RZ ;  /* 0x000000ff000c7202 */ /* 0x000fe40000000f00 */
[----:B------:R-:W-:-:S04]  /*4b10*/  IADD3 R2, PT, PT, -R7, R2, RZ ;  /* 0x0000000207027210 */ /* 0x000fc80007ffe1ff */
[----:B------:R-:W-:-:S06]  /*4b20*/  IADD3 R13, PT, PT, R2, 0x7fe00000, RZ ;  /* 0x7fe00000020d7810 */ /* 0x000fcc0007ffe0ff */
[----:B------:R-:W-:-:S10]  /*4b30*/  DMUL R24, R28, R12 ;  /* 0x0000000c1c187228 */ /* 0x000fd40000000000 */
[----:B------:R-:W-:-:S13]  /*4b40*/  FSETP.GTU.AND P0, PT, |R25|, 1.469367938527859385e-39, PT ;  /* 0x001000001900780b */ /* 0x000fda0003f0c200 */
[----:B------:R-:W-:Y:S05]  /*4b50*/  @P0 BRA `(.L_x_92) ;  /* 0x0000000000940947 */ /* 0x000fea0003800000 */
[----:B------:R-:W-:Y:S01]  /*4b60*/  DFMA R8, R28, -R8, R14 ;  /* 0x800000081c08722b */ /* 0x000fe2000000000e */
[----:B------:R-:W-:-:S09]  /*4b70*/  MOV R12, RZ ;  /* 0x000000ff000c7202 */ /* 0x000fd20000000f00 */
[C---:B------:R-:W-:Y:S02]  /*4b80*/  FSETP.NEU.AND P0, PT, R9.reuse, RZ, PT ;  /* 0x000000ff0900720b */ /* 0x040fe40003f0d000 */
[----:B------:R-:W-:-:S04]  /*4b90*/  LOP3.LUT R11, R9, 0x80000000, R11, 0x48, !PT ;  /* 0x80000000090b7812 */ /* 0x000fc800078e480b */
[----:B------:R-:W-:-:S07]  /*4ba0*/  LOP3.LUT R13, R11, R13, RZ, 0xfc, !PT ;  /* 0x0000000d0b0d7212 */ /* 0x000fce00078efcff */
[----:B------:R-:W-:Y:S05]  /*4bb0*/  @!P0 BRA `(.L_x_92) ;  /* 0x00000000007c8947 */ /* 0x000fea0003800000 */
[C---:B------:R-:W-:Y:S01]  /*4bc0*/  IADD3 R9, PT, PT, -R2.reuse, RZ, RZ ;  /* 0x000000ff02097210 */ /* 0x040fe20007ffe1ff */
[----:B------:R-:W-:Y:S01]  /*4bd0*/  IMAD.MOV.U32 R8, RZ, RZ, RZ ;  /* 0x000000ffff087224 */ /* 0x000fe200078e00ff */
[----:B------:R-:W-:Y:S01]  /*4be0*/  DMUL.RP R12, R28, R12 ;  /* 0x0000000c1c0c7228 */ /* 0x000fe20000008000 */
[----:B------:R-:W-:-:S04]  /*4bf0*/  IADD3 R7, PT, PT, -R2, -0x43300000, RZ ;  /* 0xbcd0000002077810 */ /* 0x000fc80007ffe1ff */
[----:B------:R-:W-:-:S05]  /*4c00*/  DFMA R8, R24, -R8, R28 ;  /* 0x800000081808722b */ /* 0x000fca000000001c */
[----:B------:R-:W-:-:S05]  /*4c10*/  LOP3.LUT R11, R13, R11, RZ, 0x3c, !PT ;  /* 0x0000000b0d0b7212 */ /* 0x000fca00078e3cff */
[----:B------:R-:W-:-:S04]  /*4c20*/  FSETP.NEU.AND P0, PT, |R9|, R7, PT ;  /* 0x000000070900720b */ /* 0x000fc80003f0d200 */
[----:B------:R-:W-:Y:S02]  /*4c30*/  FSEL R24, R12, R24, !P0 ;  /* 0x000000180c187208 */ /* 0x000fe40004000000 */
[----:B------:R-:W-:Y:S01]  /*4c40*/  FSEL R25, R11, R25, !P0 ;  /* 0x000000190b197208 */ /* 0x000fe20004000000 */
[----:B------:R-:W-:Y:S06]  /*4c50*/  BRA `(.L_x_92) ;  /* 0x0000000000547947 */ /* 0x000fec0003800000 */
.L_x_91:
[----:B------:R-:W-:-:S14]  /*4c60*/  DSETP.NAN.AND P0, PT, R12, R12, PT ;  /* 0x0000000c0c00722a */ /* 0x000fdc0003f08000 */
[----:B------:R-:W-:Y:S05]  /*4c70*/  @P0 BRA `(.L_x_93) ;  /* 0x0000000000440947 */ /* 0x000fea0003800000 */
[----:B------:R-:W-:-:S14]  /*4c80*/  DSETP.NAN.AND P0, PT, R10, R10, PT ;  /* 0x0000000a0a00722a */ /* 0x000fdc0003f08000 */
[----:B------:R-:W-:Y:S05]  /*4c90*/  @P0 BRA `(.L_x_94) ;  /* 0x0000000000300947 */ /* 0x000fea0003800000 */
[----:B------:R-:W-:Y:S02]  /*4ca0*/  ISETP.NE.AND P0, PT, R30, R31, PT ;  /* 0x0000001f1e00720c */ /* 0x000fe40003f05270 */
[----:B------:R-:W-:Y:S02]  /*4cb0*/  MOV R24, 0x0 ;  /* 0x0000000000187802 */ /* 0x000fe40000000f00 */
[----:B------:R-:W-:-:S09]  /*4cc0*/  MOV R25, 0xfff80000 ;  /* 0xfff8000000197802 */ /* 0x000fd20000000f00 */
[----:B------:R-:W-:Y:S05]  /*4cd0*/  @!P0 BRA `(.L_x_92) ;  /* 0x0000000000348947 */ /* 0x000fea0003800000 */
[----:B------:R-:W-:Y:S02]  /*4ce0*/  ISETP.NE.AND P0, PT, R30, 0x7ff00000, PT ;  /* 0x7ff000001e00780c */ /* 0x000fe40003f05270 */
[----:B------:R-:W-:Y:S02]  /*4cf0*/  LOP3.LUT R25, R13, 0x80000000, R11, 0x48, !PT ;  /* 0x800000000d197812 */ /* 0x000fe400078e480b */
[----:B------:R-:W-:-:S13]  /*4d00*/  ISETP.EQ.OR P0, PT, R31, RZ, !P0 ;  /* 0x000000ff1f00720c */ /* 0x000fda0004702670 */
[----:B------:R-:W-:Y:S02]  /*4d10*/  @P0 LOP3.LUT R2, R25, 0x7ff00000, RZ, 0xfc, !PT ;  /* 0x7ff0000019020812 */ /* 0x000fe400078efcff */
[----:B------:R-:W-:Y:S02]  /*4d20*/  @!P0 MOV R24, RZ ;  /* 0x000000ff00188202 */ /* 0x000fe40000000f00 */
[----:B------:R-:W-:Y:S02]  /*4d30*/  @P0 MOV R24, RZ ;  /* 0x000000ff00180202 */ /* 0x000fe40000000f00 */
[----:B------:R-:W-:Y:S01]  /*4d40*/  @P0 MOV R25, R2 ;  /* 0x0000000200190202 */ /* 0x000fe20000000f00 */
[----:B------:R-:W-:Y:S06]  /*4d50*/  BRA `(.L_x_92) ;  /* 0x0000000000147947 */ /* 0x000fec0003800000 */
.L_x_94:
[----:B------:R-:W-:Y:S02]  /*4d60*/  LOP3.LUT R25, R11, 0x80000, RZ, 0xfc, !PT ;  /* 0x000800000b197812 */ /* 0x000fe400078efcff */
[----:B------:R-:W-:Y:S01]  /*4d70*/  MOV R24, R10 ;  /* 0x0000000a00187202 */ /* 0x000fe20000000f00 */
[----:B------:R-:W-:Y:S06]  /*4d80*/  BRA `(.L_x_92) ;  /* 0x0000000000087947 */ /* 0x000fec0003800000 */
.L_x_93:
[----:B------:R-:W-:Y:S02]  /*4d90*/  LOP3.LUT R25, R13, 0x80000, RZ, 0xfc, !PT ;  /* 0x000800000d197812 */ /* 0x000fe400078efcff */
[----:B------:R-:W-:-:S07]  /*4da0*/  MOV R24, R12 ;  /* 0x0000000c00187202 */ /* 0x000fce0000000f00 */
.L_x_92:
[----:B------:R-:W-:Y:S05]  /*4db0*/  BSYNC.RECONVERGENT B1 ;  /* 0x0000000000017941 */ /* 0x000fea0003800200 */
.L_x_90:
[----:B------:R-:W-:Y:S01]  /*4dc0*/  HFMA2 R9, -RZ, RZ, 0, 0 ;  /* 0x00000000ff097431 */ /* 0x000fe200000001ff */
[----:B------:R-:W-:-:S04]  /*4dd0*/  MOV R8, R0 ;  /* 0x0000000000087202 */ /* 0x000fc80000000f00 */
[----:B------:R-:W-:Y:S05]  /*4de0*/  RET.REL.NODEC R8 `(_Z20ImplicitSolution_GPUiiiiiffffPfS_S_fS_S_S_) ;  /* 0xffffffb008847950 */ /* 0x000fea0003c3ffff */
        .weak           $__internal_3_$__cuda_sm3x_div_rn_noftz_f32_slowpath
        .type           $__internal_3_$__cuda_sm3x_div_rn_noftz_f32_slowpath,@function
        .size           $__internal_3_$__cuda_sm3x_div_rn_noftz_f32_slowpath,(.L_x_123 - $__internal_3_$__cuda_sm3x_div_rn_noftz_f32_slowpath)
$__internal_3_$__cuda_sm3x_div_rn_noftz_f32_slowpath:
[----:B------:R-:W-:Y:S01]  /*4df0*/  SHF.R.U32.HI R8, RZ, 0x17, R13 ;  /* 0x00000017ff087819 */ /* 0x000fe2000001160d */
[----:B------:R-:W-:Y:S01]  /*4e00*/  BSSY.RECONVERGENT B0, `(.L_x_95) ;  /* 0x0000065000007945 */ /* 0x000fe20003800200 */
[----:B------:R-:W-:Y:S02]  /*4e10*/  SHF.R.U32.HI R7, RZ, 0x17, R0 ;  /* 0x00000017ff077819 */ /* 0x000fe40000011600 */
[----:B------:R-:W-:Y:S02]  /*4e20*/  LOP3.LUT R8, R8, 0xff, RZ, 0xc0, !PT ;  /* 0x000000ff08087812 */ /* 0x000fe400078ec0ff */
[----:B------:R-:W-:Y:S02]  /*4e30*/  LOP3.LUT R7, R7, 0xff, RZ, 0xc0, !PT ;  /* 0x000000ff07077812 */ /* 0x000fe400078ec0ff */
[----:B------:R-:W-:Y:S02]  /*4e40*/  IADD3 R9, PT, PT, R8, -0x1, RZ ;  /* 0xffffffff08097810 */ /* 0x000fe40007ffe0ff */
[----:B------:R-:W-:-:S02]  /*4e50*/  IADD3 R11, PT, PT, R7, -0x1, RZ ;  /* 0xffffffff070b7810 */ /* 0x000fc40007ffe0ff */
[----:B------:R-:W-:-:S04]  /*4e60*/  ISETP.GT.U32.AND P0, PT, R9, 0xfd, PT ;  /* 0x000000fd0900780c */ /* 0x000fc80003f04070 */
[----:B------:R-:W-:Y:S02]  /*4e70*/  ISETP.GT.U32.OR P0, PT, R11, 0xfd, P0 ;  /* 0x000000fd0b00780c */ /* 0x000fe40000704470 */
[----:B------:R-:W-:-:S11]  /*4e80*/  MOV R11, R13 ;  /* 0x0000000d000b7202 */ /* 0x000fd60000000f00 */
[----:B------:R-:W-:Y:S01]  /*4e90*/  @!P0 MOV R9, RZ ;  /* 0x000000ff00098202 */ /* 0x000fe20000000f00 */
[----:B------:R-:W-:Y:S06]  /*4ea0*/  @!P0 BRA `(.L_x_96) ;  /* 0x0000000000648947 */ /* 0x000fec0003800000 */
[----:B------:R-:W-:Y:S02]  /*4eb0*/  FSETP.GTU.FTZ.AND P0, PT, |R0|, +INF , PT ;  /* 0x7f8000000000780b */ /* 0x000fe40003f1c200 */
[----:B------:R-:W-:-:S04]  /*4ec0*/  FSETP.GTU.FTZ.AND P1, PT, |R13|, +INF , PT ;  /* 0x7f8000000d00780b */ /* 0x000fc80003f3c200 */
[----:B------:R-:W-:-:S13]  /*4ed0*/  PLOP3.LUT P0, PT, P0, P1, PT, 0xf8, 0x8f ;  /* 0x00000000008f781c */ /* 0x000fda0000703f70 */
[----:B------:R-:W-:Y:S05]  /*4ee0*/  @P0 BRA `(.L_x_97) ;  /* 0x0000000400540947 */ /* 0x000fea0003800000 */
[----:B------:R-:W-:-:S13]  /*4ef0*/  LOP3.LUT P0, RZ, R11, 0x7fffffff, R0, 0xc8, !PT ;  /* 0x7fffffff0bff7812 */ /* 0x000fda000780c800 */
[----:B------:R-:W-:Y:S05]  /*4f00*/  @!P0 BRA `(.L_x_98) ;  /* 0x0000000400448947 */ /* 0x000fea0003800000 */
[C---:B------:R-:W-:Y:S02]  /*4f10*/  FSETP.NEU.FTZ.AND P1, PT, |R0|.reuse, +INF , PT ;  /* 0x7f8000000000780b */ /* 0x040fe40003f3d200 */
[----:B------:R-:W-:Y:S02]  /*4f20*/  FSETP.NEU.FTZ.AND P2, PT, |R13|, +INF , PT ;  /* 0x7f8000000d00780b */ /* 0x000fe40003f5d200 */
[----:B------:R-:W-:-:S11]  /*4f30*/  FSETP.NEU.FTZ.AND P0, PT, |R0|, +INF , PT ;  /* 0x7f8000000000780b */ /* 0x000fd60003f1d200 */
[----:B------:R-:W-:Y:S05]  /*4f40*/  @!P2 BRA !P1, `(.L_x_98) ;  /* 0x000000040034a947 */ /* 0x000fea0004800000 */
[----:B------:R-:W-:-:S04]  /*4f50*/  LOP3.LUT P1, RZ, R0, 0x7fffffff, RZ, 0xc0, !PT ;  /* 0x7fffffff00ff7812 */ /* 0x000fc8000782c0ff */
[----:B------:R-:W-:-:S13]  /*4f60*/  PLOP3.LUT P1, PT, P2, P1, PT, 0x2f, 0xf2 ;  /* 0x0000000000f2781c */ /* 0x000fda0001722577 */
[----:B------:R-:W-:Y:S05]  /*4f70*/  @P1 BRA `(.L_x_99) ;  /* 0x0000000400201947 */ /* 0x000fea0003800000 */
[----:B------:R-:W-:-:S04]  /*4f80*/  LOP3.LUT P1, RZ, R11, 0x7fffffff, RZ, 0xc0, !PT ;  /* 0x7fffffff0bff7812 */ /* 0x000fc8000782c0ff */
[----:B------:R-:W-:-:S13]  /*4f90*/  PLOP3.LUT P0, PT, P0, P1, PT, 0x2f, 0xf2 ;  /* 0x0000000000f2781c */ /* 0x000fda0000702577 */
[----:B------:R-:W-:Y:S05]  /*4fa0*/  @P0 BRA `(.L_x_100) ;  /* 0x0000000400080947 */ /* 0x000fea0003800000 */
[----:B------:R-:W-:-:S04]  /*4fb0*/  IADD3 R9, PT, PT, R7, -0x1, RZ ;  /* 0xffffffff07097810 */ /* 0x000fc80007ffe0ff */
[----:B------:R-:W-:Y:S01]  /*4fc0*/  ISETP.GE.AND P0, PT, R9, RZ, PT ;  /* 0x000000ff0900720c */ /* 0x000fe20003f06270 */
[----:B------:R-:W-:-:S05]  /*4fd0*/  VIADD R9, R8, 0xffffffff ;  /* 0xffffffff08097836 */ /* 0x000fca0000000000 */
[----:B------:R-:W-:-:S07]  /*4fe0*/  ISETP.GE.AND P1, PT, R9, RZ, PT ;  /* 0x000000ff0900720c */ /* 0x000fce0003f26270 */
[----:B------:R-:W-:Y:S01]  /*4ff0*/  @P0 MOV R9, RZ ;  /* 0x000000ff00090202 */ /* 0x000fe20000000f00 */
[----:B------:R-:W-:Y:S01]  /*5000*/  @!P0 FFMA R0, R0, 1.84467440737095516160e+19, RZ ;  /* 0x5f80000000008823 */ /* 0x000fe200000000ff */
[----:B------:R-:W-:-:S04]  /*5010*/  @!P0 MOV R9, 0xffffffc0 ;  /* 0xffffffc000098802 */ /* 0x000fc80000000f00 */
[----:B------:R-:W-:Y:S01]  /*5020*/  @!P1 FFMA R11, R13, 1.84467440737095516160e+19, RZ ;  /* 0x5f8000000d0b9823 */ /* 0x000fe200000000ff */
[----:B------:R-:W-:-:S07]  /*5030*/  @!P1 IADD3 R9, PT, PT, R9, 0x40, RZ ;  /* 0x0000004009099810 */ /* 0x000fce0007ffe0ff */
.L_x_96:
[----:B------:R-:W-:Y:S01]  /*5040*/  LEA R30, R8, 0xc0800000, 0x17 ;  /* 0xc0800000081e7811 */ /* 0x000fe200078eb8ff */
[----:B------:R-:W-:Y:S01]  /*5050*/  BSSY.RECONVERGENT B1, `(.L_x_101) ;  /* 0x0000036000017945 */ /* 0x000fe20003800200 */
[----:B------:R-:W-:Y:S02]  /*5060*/  IADD3 R7, PT, PT, R7, -0x7f, RZ ;  /* 0xffffff8107077810 */ /* 0x000fe40007ffe0ff */
[----:B------:R-:W-:Y:S02]  /*5070*/  IADD3 R30, PT, PT, -R30, R11, RZ ;  /* 0x0000000b1e1e7210 */ /* 0x000fe40007ffe1ff */
[C---:B------:R-:W-:Y:S01]  /*5080*/  IADD3 R8, PT, PT, R7.reuse, 0x7f, -R8 ;  /* 0x0000007f07087810 */ /* 0x040fe20007ffe808 */
[----:B------:R-:W-:Y:S01]  /*5090*/  IMAD R0, R7, -0x800000, R0 ;  /* 0xff80000007007824 */ /* 0x000fe200078e0200 */
[----:B------:R-:W0:Y:S01]  /*50a0*/  MUFU.RCP R28, R30 ;  /* 0x0000001e001c7308 */ /* 0x000e220000001000 */
[----:B------:R-:W-:Y:S01]  /*50b0*/  FADD.FTZ R11, -R30, -RZ ;  /* 0x800000ff1e0b7221 */ /* 0x000fe20000010100 */
[----:B------:R-:W-:-:S03]  /*50c0*/  IADD3 R9, PT, PT, R8, R9, RZ ;  /* 0x0000000908097210 */ /* 0x000fc60007ffe0ff */
[----:B0-----:R-:W-:-:S04]  /*50d0*/  FFMA R13, R28, R11, 1 ;  /* 0x3f8000001c0d7423 */ /* 0x001fc8000000000b */
[----:B------:R-:W-:-:S04]  /*50e0*/  FFMA R13, R28, R13, R28 ;  /* 0x0000000d1c0d7223 */ /* 0x000fc8000000001c */
[----:B------:R-:W-:-:S04]  /*50f0*/  FFMA R28, R0, R13, RZ ;  /* 0x0000000d001c7223 */ /* 0x000fc800000000ff */
[----:B------:R-:W-:-:S04]  /*5100*/  FFMA R29, R11, R28, R0 ;  /* 0x0000001c0b1d7223 */ /* 0x000fc80000000000 */
[----:B------:R-:W-:-:S04]  /*5110*/  FFMA R28, R13, R29, R28 ;  /* 0x0000001d0d1c7223 */ /* 0x000fc8000000001c */
[----:B------:R-:W-:-:S04]  /*5120*/  FFMA R11, R11, R28, R0 ;  /* 0x0000001c0b0b7223 */ /* 0x000fc80000000000 */
[----:B------:R-:W-:-:S05]  /*5130*/  FFMA R0, R13, R11, R28 ;  /* 0x0000000b0d007223 */ /* 0x000fca000000001c */
[----:B------:R-:W-:-:S04]  /*5140*/  SHF.R.U32.HI R7, RZ, 0x17, R0 ;  /* 0x00000017ff077819 */ /* 0x000fc80000011600 */
[----:B------:R-:W-:-:S04]  /*5150*/  LOP3.LUT R8, R7, 0xff, RZ, 0xc0, !PT ;  /* 0x000000ff07087812 */ /* 0x000fc800078ec0ff */
[----:B------:R-:W-:-:S04]  /*5160*/  IADD3 R7, PT, PT, R8, R9, RZ ;  /* 0x0000000908077210 */ /* 0x000fc80007ffe0ff */
[----:B------:R-:W-:-:S04]  /*5170*/  IADD3 R8, PT, PT, R7, -0x1, RZ ;  /* 0xffffffff07087810 */ /* 0x000fc80007ffe0ff */
[----:B------:R-:W-:-:S13]  /*5180*/  ISETP.GE.U32.AND P0, PT, R8, 0xfe, PT ;  /* 0x000000fe0800780c */ /* 0x000fda0003f06070 */
[----:B------:R-:W-:Y:S05]  /*5190*/  @!P0 BRA `(.L_x_102) ;  /* 0x0000000000808947 */ /* 0x000fea0003800000 */
[----:B------:R-:W-:-:S13]  /*51a0*/  ISETP.GT.AND P0, PT, R7, 0xfe, PT ;  /* 0x000000fe0700780c */ /* 0x000fda0003f04270 */
[----:B------:R-:W-:Y:S05]  /*51b0*/  @P0 BRA `(.L_x_103) ;  /* 0x00000000006c0947 */ /* 0x000fea0003800000 */
[----:B------:R-:W-:-:S13]  /*51c0*/  ISETP.GE.AND P0, PT, R7, 0x1, PT ;  /* 0x000000010700780c */ /* 0x000fda0003f06270 */
[----:B------:R-:W-:Y:S05]  /*51d0*/  @P0 BRA `(.L_x_104) ;  /* 0x0000000000740947 */ /* 0x000fea0003800000 */
[----:B------:R-:W-:Y:S02]  /*51e0*/  ISETP.GE.AND P0, PT, R7, -0x18, PT ;  /* 0xffffffe80700780c */ /* 0x000fe40003f06270 */
[----:B------:R-:W-:-:S11]  /*51f0*/  LOP3.LUT R0, R0, 0x80000000, RZ, 0xc0, !PT ;  /* 0x8000000000007812 */ /* 0x000fd600078ec0ff */
[----:B------:R-:W-:Y:S05]  /*5200*/  @!P0 BRA `(.L_x_104) ;  /* 0x0000000000688947 */ /* 0x000fea0003800000 */
[CCC-:B------:R-:W-:Y:S01]  /*5210*/  FFMA.RZ R8, R13.reuse, R11.reuse, R28.reuse ;  /* 0x0000000b0d087223 */ /* 0x1c0fe2000000c01c */
[CCC-:B------:R-:W-:Y:S01]  /*5220*/  FFMA.RP R9, R13.reuse, R11.reuse, R28.reuse ;  /* 0x0000000b0d097223 */ /* 0x1c0fe2000000801c */
[----:B------:R-:W-:Y:S01]  /*5230*/  FFMA.RM R28, R13, R11, R28 ;  /* 0x0000000b0d1c7223 */ /* 0x000fe2000000401c */
[C---:B------:R-:W-:Y:S02]  /*5240*/  IADD3 R11, PT, PT, R7.reuse, 0x20, RZ ;  /* 0x00000020070b7810 */ /* 0x040fe40007ffe0ff */
[----:B------:R-:W-:Y:S02]  /*5250*/  LOP3.LUT R8, R8, 0x7fffff, RZ, 0xc0, !PT ;  /* 0x007fffff08087812 */ /* 0x000fe400078ec0ff */
[C---:B------:R-:W-:Y:S02]  /*5260*/  ISETP.NE.AND P2, PT, R7.reuse, RZ, PT ;  /* 0x000000ff0700720c */ /* 0x040fe40003f45270 */
[----:B------:R-:W-:Y:S02]  /*5270*/  LOP3.LUT R8, R8, 0x800000, RZ, 0xfc, !PT ;  /* 0x0080000008087812 */ /* 0x000fe400078efcff */
[----:B------:R-:W-:-:S02]  /*5280*/  ISETP.NE.AND P1, PT, R7, RZ, PT ;  /* 0x000000ff0700720c */ /* 0x000fc40003f25270 */
[----:B------:R-:W-:Y:S02]  /*5290*/  IADD3 R7, PT, PT, -R7, RZ, RZ ;  /* 0x000000ff07077210 */ /* 0x000fe40007ffe1ff */
[----:B------:R-:W-:Y:S02]  /*52a0*/  SHF.L.U32 R11, R8, R11, RZ ;  /* 0x0000000b080b7219 */ /* 0x000fe400000006ff */
[----:B------:R-:W-:Y:S02]  /*52b0*/  FSETP.NEU.FTZ.AND P0, PT, R9, R28, PT ;  /* 0x0000001c0900720b */ /* 0x000fe40003f1d000 */
[----:B------:R-:W-:Y:S02]  /*52c0*/  SEL R7, R7, RZ, P2 ;  /* 0x000000ff07077207 */ /* 0x000fe40001000000 */
[----:B------:R-:W-:Y:S02]  /*52d0*/  ISETP.NE.AND P1, PT, R11, RZ, P1 ;  /* 0x000000ff0b00720c */ /* 0x000fe40000f25270 */
[----:B------:R-:W-:-:S02]  /*52e0*/  SHF.R.U32.HI R28, RZ, R7, R8 ;  /* 0x00000007ff1c7219 */ /* 0x000fc40000011608 */
[----:B------:R-:W-:Y:S02]  /*52f0*/  PLOP3.LUT P0, PT, P0, P1, PT, 0xf8, 0x8f ;  /* 0x00000000008f781c */ /* 0x000fe40000703f70 */
[----:B------:R-:W-:Y:S02]  /*5300*/  SHF.R.U32.HI R8, RZ, 0x1, R28 ;  /* 0x00000001ff087819 */ /* 0x000fe4000001161c */
[----:B------:R-:W-:-:S04]  /*5310*/  SEL R7, RZ, 0x1, !P0 ;  /* 0x00000001ff077807 */ /* 0x000fc80004000000 */
[----:B------:R-:W-:-:S04]  /*5320*/  LOP3.LUT R7, R7, 0x1, R8, 0xf8, !PT ;  /* 0x0000000107077812 */ /* 0x000fc800078ef808 */
[----:B------:R-:W-:-:S04]  /*5330*/  LOP3.LUT R7, R7, R28, RZ, 0xc0, !PT ;  /* 0x0000001c07077212 */ /* 0x000fc800078ec0ff */
[----:B------:R-:W-:-:S04]  /*5340*/  IADD3 R7, PT, PT, R8, R7, RZ ;  /* 0x0000000708077210 */ /* 0x000fc80007ffe0ff */
[----:B------:R-:W-:Y:S01]  /*5350*/  LOP3.LUT R0, R7, R0, RZ, 0xfc, !PT ;  /* 0x0000000007007212 */ /* 0x000fe200078efcff */
[----:B------:R-:W-:Y:S06]  /*5360*/  BRA `(.L_x_104) ;  /* 0x0000000000107947 */ /* 0x000fec0003800000 */
.L_x_103:
[----:B------:R-:W-:-:S04]  /*5370*/  LOP3.LUT R0, R0, 0x80000000, RZ, 0xc0, !PT ;  /* 0x8000000000007812 */ /* 0x000fc800078ec0ff */
[----:B------:R-:W-:Y:S01]  /*5380*/  LOP3.LUT R0, R0, 0x7f800000, RZ, 0xfc, !PT ;  /* 0x7f80000000007812 */ /* 0x000fe200078efcff */
[----:B------:R-:W-:Y:S06]  /*5390*/  BRA `(.L_x_104) ;  /* 0x0000000000047947 */ /* 0x000fec0003800000 */
.L_x_102:
[----:B------:R-:W-:-:S07]  /*53a0*/  LEA R0, R9, R0, 0x17 ;  /* 0x0000000009007211 */ /* 0x000fce00078eb8ff */
.L_x_104:
[----:B------:R-:W-:Y:S05]  /*53b0*/  BSYNC.RECONVERGENT B1 ;  /* 0x0000000000017941 */ /* 0x000fea0003800200 */
.L_x_101:
[----:B------:R-:W-:Y:S05]  /*53c0*/  BRA `(.L_x_105) ;  /* 0x0000000000207947 */ /* 0x000fea0003800000 */
.L_x_100:
[----:B------:R-:W-:-:S04]  /*53d0*/  LOP3.LUT R0, R11, 0x80000000, R0, 0x48, !PT ;  /* 0x800000000b007812 */ /* 0x000fc800078e4800 */
[----:B------:R-:W-:Y:S01]  /*53e0*/  LOP3.LUT R0, R0, 0x7f800000, RZ, 0xfc, !PT ;  /* 0x7f80000000007812 */ /* 0x000fe200078efcff */
[----:B------:R-:W-:Y:S06]  /*53f0*/  BRA `(.L_x_105) ;  /* 0x0000000000147947 */ /* 0x000fec0003800000 */
.L_x_99:
[----:B------:R-:W-:Y:S01]  /*5400*/  LOP3.LUT R0, R11, 0x80000000, R0, 0x48, !PT ;  /* 0x800000000b007812 */ /* 0x000fe200078e4800 */
[----:B------:R-:W-:Y:S06]  /*5410*/  BRA `(.L_x_105) ;  /* 0x00000000000c7947 */ /* 0x000fec0003800000 */
.L_x_98:
[----:B------:R-:W0:Y:S01]  /*5420*/  MUFU.RSQ R0, -QNAN ;  /* 0xffc0000000007908 */ /* 0x000e220000001400 */
[----:B------:R-:W-:Y:S05]  /*5430*/  BRA `(.L_x_105) ;  /* 0x0000000000047947 */ /* 0x000fea0003800000 */
.L_x_97:
[----:B------:R-:W-:-:S07]  /*5440*/  FADD.FTZ R0, R0, R13 ;  /* 0x0000000d00007221 */ /* 0x000fce0000010000 */
.L_x_105:
[----:B------:R-:W-:Y:S05]  /*5450*/  BSYNC.RECONVERGENT B0 ;  /* 0x0000000000007941 */ /* 0x000fea0003800200 */
.L_x_95:
[----:B------:R-:W-:Y:S01]  /*5460*/  HFMA2 R9, -RZ, RZ, 0, 0 ;  /* 0x00000000ff097431 */ /* 0x000fe200000001ff */
[----:B------:R-:W-:-:S04]  /*5470*/  MOV R8, R2 ;  /* 0x0000000200087202 */ /* 0x000fc80000000f00 */
[----:B0-----:R-:W-:Y:S05]  /*5480*/  RET.REL.NODEC R8 `(_Z20ImplicitSolution_GPUiiiiiffffPfS_S_fS_S_S_) ;  /* 0xffffffa808dc7950 */ /* 0x001fea0003c3ffff */
.L_x_106:
        /* <DEDUP_REMOVED lines=15> */
.L_x_123:


//--------------------- .text._Z21ExplicitSolution2_GPUiiiiiiiiifffPfS_S_fS_S_ --------------------------
	.section	.text._Z21ExplicitSolution2_GPUiiiiiiiiifffPfS_S_fS_S_,"ax",@progbits
	.align	128
        .global         _Z21ExplicitSolution2_GPUiiiiiiiiifffPfS_S_fS_S_
        .type           _Z21ExplicitSolution2_GPUiiiiiiiiifffPfS_S_fS_S_,@function
        .size           _Z21ExplicitSolution2_GPUiiiiiiiiifffPfS_S_fS_S_,(.L_x_128 - _Z21ExplicitSolution2_GPUiiiiiiiiifffPfS_S_fS_S_)
        .other          _Z21ExplicitSolution2_GPUiiiiiiiiifffPfS_S_fS_S_,@"STO_CUDA_ENTRY STV_DEFAULT"
_Z21ExplicitSolution2_GPUiiiiiiiiifffPfS_S_fS_S_:
.text._Z21ExplicitSolution2_GPUiiiiiiiiifffPfS_S_fS_S_:
[----:B------:R-:W-:Y:S01]  /*0000*/  LDC R1, c[0x0][0x37c] ;  /* 0x0000df00ff017b82 */ /* 0x000fe20000000800 */
[----:B------:R-:W0:Y:S07]  /*0010*/  S2R R5, SR_TID.Y ;  /* 0x0000000000057919 */ /* 0x000e2e0000002200 */
[----:B------:R-:W1:Y:S01]  /*0020*/  LDC R7, c[0x0][0x360] ;  /* 0x0000d800ff077b82 */ /* 0x000e620000000800 */
[----:B------:R-:W1:Y:S01]  /*0030*/  S2R R4, SR_TID.X ;  /* 0x0000000000047919 */ /* 0x000e620000002100 */
[----:B------:R-:W2:Y:S06]  /*0040*/  S2R R9, SR_TID.Z ;  /* 0x0000000000097919 */ /* 0x000eac0000002300 */
[----:B------:R-:W0:Y:S08]  /*0050*/  S2UR UR5, SR_CTAID.Y ;  /* 0x00000000000579c3 */ /* 0x000e300000002600 */
[----:B------:R-:W0:Y:S08]  /*0060*/  LDC R0, c[0x0][0x364] ;  /* 0x0000d900ff007b82 */ /* 0x000e300000000800 */
[----:B------:R-:W3:Y:S08]  /*0070*/  LDC R8, c[0x0][0x388] ;  /* 0x0000e200ff087b82 */ /* 0x000ef00000000800 */
[----:B------:R-:W3:Y:S08]  /*0080*/  LDC.64 R2, c[0x0][0x380] ;  /* 0x0000e000ff027b82 */ /* 0x000ef00000000a00 */
[----:B------:R-:W1:Y:S01]  /*0090*/  S2UR UR4, SR_CTAID.X ;  /* 0x00000000000479c3 */ /* 0x000e620000002500 */
[----:B0-----:R-:W-:-:S07]  /*00a0*/  IMAD R0, R0, UR5, R5 ;  /* 0x0000000500007c24 */ /* 0x001fce000f8e0205 */
[----:B------:R-:W2:Y:S08]  /*00b0*/  S2UR UR6, SR_CTAID.Z ;  /* 0x00000000000679c3 */ /* 0x000eb00000002700 */
[----:B------:R-:W2:Y:S01]  /*00c0*/  LDC R6, c[0x0][0x368] ;  /* 0x0000da00ff067b82 */ /* 0x000ea20000000800 */
[----:B---3--:R-:W-:-:S04]  /*00d0*/  IADD3 R5, PT, PT, R8, 0x1, -R3 ;  /* 0x0000000108057810 */ /* 0x008fc80007ffe803 */
[----:B------:R-:W-:Y:S01]  /*00e0*/  ISETP.GE.AND P0, PT, R0, R5, PT ;  /* 0x000000050000720c */ /* 0x000fe20003f06270 */
[----:B-1----:R-:W-:-:S05]  /*00f0*/  IMAD R7, R7, UR4, R4 ;  /* 0x0000000407077c24 */ /* 0x002fca000f8e0204 */
[----:B------:R-:W-:Y:S01]  /*0100*/  ISETP.GE.OR P0, PT, R7, R2, P0 ;  /* 0x000000020700720c */ /* 0x000fe20000706670 */
[----:B--2---:R-:W-:-:S12]  /*0110*/  IMAD R6, R6, UR6, R9 ;  /* 0x0000000606067c24 */ /* 0x004fd8000f8e0209 */
[----:B------:R-:W-:Y:S05]  /*0120*/  @P0 EXIT ;  /* 0x000000000000094d */ /* 0x000fea0003800000 */
[----:B------:R-:W0:Y:S01]  /*0130*/  LDCU UR4, c[0x0][0x390] ;  /* 0x00007200ff0477ac */ /* 0x000e220008000800 */
[----:B------:R-:W0:Y:S02]  /*0140*/  LDCU UR6, c[0x0][0x38c] ;  /* 0x00007180ff0677ac */ /* 0x000e240008000800 */
[----:B0-----:R-:W-:-:S06]  /*0150*/  UIADD3 UR4, UPT, UPT, UR4, 0x1, -UR6 ;  /* 0x0000000104047890 */ /* 0x001fcc000fffe806 */
[----:B------:R-:W-:-:S13]  /*0160*/  ISETP.GE.AND P0, PT, R6, UR4, PT ;  /* 0x0000000406007c0c */ /* 0x000fda000bf06270 */
[----:B------:R-:W-:Y:S05]  /*0170*/  @P0 EXIT ;  /* 0x000000000000094d */ /* 0x000fea0003800000 */
[----:B------:R-:W0:Y:S01]  /*0180*/  LDC.64 R4, c[0x0][0x3b8] ;  /* 0x0000ee00ff047b82 */ /* 0x000e220000000a00 */
[----:B------:R-:W1:Y:S01]  /*0190*/  LDCU.64 UR4, c[0x0][0x358] ;  /* 0x00006b00ff0477ac */ /* 0x000e620008000a00 */
[----:B------:R-:W-:Y:S01]  /*01a0*/  IADD3 R3, PT, PT, R0, R3, RZ ;  /* 0x0000000300037210 */ /* 0x000fe20007ffe0ff */
[----:B------:R-:W2:Y:S05]  /*01b0*/  LDCU UR10, c[0x0][0x398] ;  /* 0x00007300ff0a77ac */ /* 0x000eaa0008000800 */
[----:B------:R-:W3:Y:S01]  /*01c0*/  LDC R9, c[0x0][0x3a4] ;  /* 0x0000e900ff097b82 */ /* 0x000ee20000000800 */
[----:B------:R-:W4:Y:S01]  /*01d0*/  LDCU UR11, c[0x0][0x394] ;  /* 0x00007280ff0b77ac */ /* 0x000f220008000800 */
[----:B------:R-:W5:Y:S01]  /*01e0*/  LDCU.64 UR8, c[0x0][0x3a8] ;  /* 0x00007500ff0877ac */ /* 0x000f620008000a00 */
[----:B------:R-:W3:Y:S01]  /*01f0*/  LDCU UR7, c[0x0][0x3c8] ;  /* 0x00007900ff0777ac */ /* 0x000ee20008000800 */
[----:B0-----:R-:W-:-:S06]  /*0200*/  IMAD.WIDE R4, R3, 0x4, R4 ;  /* 0x0000000403047825 */ /* 0x001fcc00078e0204 */
[----:B-1----:R-:W5:Y:S01]  /*0210*/  LDG.E R4, desc[UR4][R4.64] ;  /* 0x0000000404047981 */ /* 0x002f62000c1e1900 */
[----:B--2---:R-:W-:Y:S01]  /*0220*/  ISETP.GE.AND P0, PT, R3, UR10, PT ;  /* 0x0000000a03007c0c */ /* 0x004fe2000bf06270 */
[-C--:B------:R-:W-:Y:S01]  /*0230*/  IMAD R7, R7, R2.reuse, R7 ;  /* 0x0000000207077224 */ /* 0x080fe200078e0207 */
[----:B------:R-:W-:Y:S01]  /*0240*/  IADD3 R15, PT, PT, R2, 0x1, RZ ;  /* 0x00000001020f7810 */ /* 0x000fe20007ffe0ff */
[CC--:B------:R-:W-:Y:S01]  /*0250*/  IMAD R10, R3.reuse, R2.reuse, R3 ;  /* 0x00000002030a7224 */ /* 0x0c0fe200078e0203 */
[----:B----4-:R-:W-:Y:S01]  /*0260*/  ISETP.LE.OR P0, PT, R3, UR11, P0 ;  /* 0x0000000b03007c0c */ /* 0x010fe20008703670 */
[----:B------:R-:W-:Y:S02]  /*0270*/  IMAD R7, R7, R2, R7 ;  /* 0x0000000207077224 */ /* 0x000fe400078e0207 */
[----:B-----5:R-:W-:Y:S01]  /*0280*/  FADD R0, -R4, UR8 ;  /* 0x0000000804007e21 */ /* 0x020fe20008000100 */
[----:B------:R-:W-:-:S03]  /*0290*/  IADD3 R4, PT, PT, R6, UR6, RZ ;  /* 0x0000000606047c10 */ /* 0x000fc6000fffe0ff */
[----:B---3--:R-:W-:Y:S01]  /*02a0*/  FFMA R5, R0, R9, -UR9 ;  /* 0x8000000900057e23 */ /* 0x008fe20008000009 */
[----:B------:R-:W-:-:S03]  /*02b0*/  IADD3 R0, PT, PT, R4, R7, R10 ;  /* 0x0000000704007210 */ /* 0x000fc60007ffe00a */
[----:B------:R-:W-:Y:S02]  /*02c0*/  FMUL R2, R5, UR7 ;  /* 0x0000000705027c20 */ /* 0x000fe40008400000 */
[----:B------:R-:W-:Y:S05]  /*02d0*/  @P0 BRA `(.L_x_107) ;  /* 0x0000000000640947 */ /* 0x000fea0003800000 */
[----:B------:R-:W0:Y:S01]  /*02e0*/  LDC.64 R12, c[0x0][0x3d8] ;  /* 0x0000f600ff0c7b82 */ /* 0x000e220000000a00 */
[C---:B------:R-:W-:Y:S02]  /*02f0*/  IADD3 R10, PT, PT, R15.reuse, R10, RZ ;  /* 0x0000000a0f0a7210 */ /* 0x040fe40007ffe0ff */
[----:B------:R-:W-:-:S03]  /*0300*/  IADD3 R9, PT, PT, R15, R0, RZ ;  /* 0x000000000f097210 */ /* 0x000fc60007ffe0ff */
[----:B------:R-:W-:Y:S02]  /*0310*/  IMAD R3, R15, -0x2, R10 ;  /* 0xfffffffe0f037824 */ /* 0x000fe400078e020a */
[----:B------:R-:W-:Y:S01]  /*0320*/  HFMA2 R6, -RZ, RZ, 512, 0 ;  /* 0x60000000ff067431 */ /* 0x000fe200000001ff */
[----:B------:R-:W1:Y:S02]  /*0330*/  LDC.64 R14, c[0x0][0x3d0] ;  /* 0x0000f400ff0e7b82 */ /* 0x000e640000000a00 */
[----:B------:R-:W-:Y:S01]  /*0340*/  IADD3 R3, PT, PT, R4, R3, R7 ;  /* 0x0000000304037210 */ /* 0x000fe20007ffe007 */
[----:B0-----:R-:W-:-:S04]  /*0350*/  IMAD.WIDE R10, R0, 0x4, R12 ;  /* 0x00000004000a7825 */ /* 0x001fc800078e020c */
[--C-:B------:R-:W-:Y:S02]  /*0360*/  IMAD.WIDE R8, R9, 0x4, R12.reuse ;  /* 0x0000000409087825 */ /* 0x100fe400078e020c */
[----:B------:R-:W2:Y:S02]  /*0370*/  LDG.E R10, desc[UR4][R10.64] ;  /* 0x000000040a0a7981 */ /* 0x000ea4000c1e1900 */
[----:B------:R-:W-:Y:S02]  /*0380*/  IMAD.WIDE R12, R3, 0x4, R12 ;  /* 0x00000004030c7825 */ /* 0x000fe400078e020c */
[----:B------:R-:W3:Y:S04]  /*0390*/  LDG.E R9, desc[UR4][R8.64] ;  /* 0x0000000408097981 */ /* 0x000ee8000c1e1900 */
[----:B------:R-:W4:Y:S01]  /*03a0*/  LDG.E R12, desc[UR4][R12.64] ;  /* 0x000000040c0c7981 */ /* 0x000f22000c1e1900 */
[----:B------:R-:W0:Y:S01]  /*03b0*/  F2F.F64.F32 R2, R2 ;  /* 0x0000000200027310 */ /* 0x000e220000201800 */
[----:B------:R-:W-:-:S06]  /*03c0*/  MOV R7, 0x3fd55555 ;  /* 0x3fd5555500077802 */ /* 0x000fcc0000000f00 */
[C-C-:B0-----:R-:W-:Y:S02]  /*03d0*/  DFMA R4, R2.reuse, 0.5, R6.reuse ;  /* 0x3fe000000204782b */ /* 0x141fe40000000006 */
[----:B------:R-:W-:-:S08]  /*03e0*/  DFMA R6, R2, -0.5, R6 ;  /* 0xbfe000000206782b */ /* 0x000fd00000000006 */
[----:B------:R-:W3:Y:S08]  /*03f0*/  F2F.F32.F64 R4, R4 ;  /* 0x0000000400047310 */ /* 0x000ef00000301000 */
[----:B------:R-:W4:Y:S01]  /*0400*/  F2F.F32.F64 R6, R6 ;  /* 0x0000000600067310 */ /* 0x000f220000301000 */
[----:B--2---:R-:W-:-:S04]  /*0410*/  FMUL R3, R10, 0.3333333432674407959 ;  /* 0x3eaaaaab0a037820 */ /* 0x004fc80000400000 */
[----:B---3--:R-:W-:Y:S01]  /*0420*/  FFMA R3, R4, R9, R3 ;  /* 0x0000000904037223 */ /* 0x008fe20000000003 */
[----:B-1----:R-:W-:-:S04]  /*0430*/  IMAD.WIDE R8, R0, 0x4, R14 ;  /* 0x0000000400087825 */ /* 0x002fc800078e020e */
[----:B----4-:R-:W-:-:S05]  /*0440*/  FFMA R3, R6, R12, R3 ;  /* 0x0000000c06037223 */ /* 0x010fca0000000003 */
[----:B------:R-:W-:Y:S01]  /*0450*/  STG.E desc[UR4][R8.64], R3 ;  /* 0x0000000308007986 */ /* 0x000fe2000c101904 */
[----:B------:R-:W-:Y:S05]  /*0460*/  EXIT ;  /* 0x000000000000794d */ /* 0x000fea0003800000 */
.L_x_107:
[----:B------:R-:W-:-:S13]  /*0470*/  ISETP.GT.AND P0, PT, R3, UR11, PT ;  /* 0x0000000b03007c0c */ /* 0x000fda000bf04270 */
[----:B------:R-:W-:Y:S05]  /*0480*/  @P0 BRA `(.L_x_108) ;  /* 0x0000000000500947 */ /* 0x000fea0003800000 */
[----:B------:R-:W0:Y:S01]  /*0490*/  LDC.64 R4, c[0x0][0x3d8] ;  /* 0x0000f600ff047b82 */ /* 0x000e220000000a00 */
[----:B------:R-:W-:Y:S01]  /*04a0*/  UMOV UR6, 0x58000000 ;  /* 0x5800000000067882 */ /* 0x000fe20000000000 */
[----:B------:R-:W-:-:S06]  /*04b0*/  UMOV UR7, 0x3ff55555 ;  /* 0x3ff5555500077882 */ /* 0x000fcc0000000000 */
[----:B------:R-:W1:Y:S01]  /*04c0*/  LDC.64 R12, c[0x0][0x3d0] ;  /* 0x0000f400ff0c7b82 */ /* 0x000e620000000a00 */
[----:B0-----:R-:W-:-:S04]  /*04d0*/  IMAD.WIDE R10, R0, 0x4, R4 ;  /* 0x00000004000a7825 */ /* 0x001fc800078e0204 */
[C---:B------:R-:W-:Y:S02]  /*04e0*/  IMAD.WIDE R6, R15.reuse, 0x4, R10 ;  /* 0x000000040f067825 */ /* 0x040fe400078e020a */
[----:B------:R-:W2:Y:S04]  /*04f0*/  LDG.E R11, desc[UR4][R10.64] ;  /* 0x000000040a0b7981 */ /* 0x000ea8000c1e1900 */
[----:B------:R-:W3:Y:S01]  /*0500*/  LDG.E R14, desc[UR4][R6.64] ;  /* 0x00000004060e7981 */ /* 0x000ee2000c1e1900 */
[----:B------:R-:W-:-:S06]  /*0510*/  IMAD.WIDE R8, R15, 0x4, R6 ;  /* 0x000000040f087825 */ /* 0x000fcc00078e0206 */
[----:B------:R-:W4:Y:S01]  /*0520*/  LDG.E R8, desc[UR4][R8.64] ;  /* 0x0000000408087981 */ /* 0x000f22000c1e1900 */
[----:B------:R-:W0:Y:S02]  /*0530*/  F2F.F64.F32 R4, R2 ;  /* 0x0000000200047310 */ /* 0x000e240000201800 */
[----:B0-----:R-:W-:Y:S01]  /*0540*/  DADD R4, -R4, UR6 ;  /* 0x0000000604047e29 */ /* 0x001fe20008000100 */
[----:B------:R-:W-:-:S09]  /*0550*/  FADD R3, R2, -0.6666666865348815918 ;  /* 0xbf2aaaab02037421 */ /* 0x000fd20000000000 */
[----:B------:R-:W2:Y:S01]  /*0560*/  F2F.F32.F64 R4, R4 ;  /* 0x0000000400047310 */ /* 0x000ea20000301000 */
[----:B-1----:R-:W-:-:S04]  /*0570*/  IMAD.WIDE R12, R0, 0x4, R12 ;  /* 0x00000004000c7825 */ /* 0x002fc800078e020c */
[----:B---3--:R-:W-:-:S04]  /*0580*/  FMUL R3, R3, R14 ;  /* 0x0000000e03037220 */ /* 0x008fc80000400000 */
[----:B--2---:R-:W-:-:S04]  /*0590*/  FFMA R3, R4, R11, R3 ;  /* 0x0000000b04037223 */ /* 0x004fc80000000003 */
[----:B----4-:R-:W-:-:S05]  /*05a0*/  FFMA R3, R8, 0.3333333432674407959, R3 ;  /* 0x3eaaaaab08037823 */ /* 0x010fca0000000003 */
[----:B------:R-:W-:Y:S01]  /*05b0*/  STG.E desc[UR4][R12.64], R3 ;  /* 0x000000030c007986 */ /* 0x000fe2000c101904 */
[----:B------:R-:W-:Y:S05]  /*05c0*/  EXIT ;  /* 0x000000000000794d */ /* 0x000fea0003800000 */
.L_x_108:
[----:B------:R-:W0:Y:S01]  /*05d0*/  LDC.64 R8, c[0x0][0x3d8] ;  /* 0x0000f600ff087b82 */ /* 0x000e220000000a00 */
[----:B------:R-:W-:-:S04]  /*05e0*/  IADD3 R10, PT, PT, -R15, R10, RZ ;  /* 0x0000000a0f0a7210 */ /* 0x000fc80007ffe1ff */
[CC--:B------:R-:W-:Y:S02]  /*05f0*/  IADD3 R3, PT, PT, R4.reuse, R10.reuse, R7 ;  /* 0x0000000a04037210 */ /* 0x0c0fe40007ffe007 */
[----:B------:R-:W-:Y:S01]  /*0600*/  IADD3 R15, PT, PT, R7, R10, -R15 ;  /* 0x0000000a070f7210 */ /* 0x000fe20007ffe80f */
[----:B------:R-:W-:Y:S01]  /*0610*/  UMOV UR6, 0x58000000 ;  /* 0x5800000000067882 */ /* 0x000fe20000000000 */
[----:B------:R-:W-:Y:S01]  /*0620*/  UMOV UR7, 0x3ff55555 ;  /* 0x3ff5555500077882 */ /* 0x000fe20000000000 */
[----:B------:R-:W1:Y:S01]  /*0630*/  LDC.64 R12, c[0x0][0x3d0] ;  /* 0x0000f400ff0c7b82 */ /* 0x000e620000000a00 */
[----:B------:R-:W-:Y:S01]  /*0640*/  IADD3 R15, PT, PT, R4, R15, RZ ;  /* 0x0000000f040f7210 */ /* 0x000fe20007ffe0ff */
[----:B0-----:R-:W-:-:S04]  /*0650*/  IMAD.WIDE R6, R3, 0x4, R8 ;  /* 0x0000000403067825 */ /* 0x001fc800078e0208 */
[--C-:B------:R-:W-:Y:S02]  /*0660*/  IMAD.WIDE R10, R0, 0x4, R8.reuse ;  /* 0x00000004000a7825 */ /* 0x100fe400078e0208 */
[----:B------:R-:W2:Y:S02]  /*0670*/  LDG.E R6, desc[UR4][R6.64] ;  /* 0x0000000406067981 */ /* 0x000ea4000c1e1900 */
[----:B------:R-:W-:Y:S02]  /*0680*/  IMAD.WIDE R8, R15, 0x4, R8 ;  /* 0x000000040f087825 */ /* 0x000fe400078e0208 */
[----:B------:R-:W3:Y:S04]  /*0690*/  LDG.E R11, desc[UR4][R10.64] ;  /* 0x000000040a0b7981 */ /* 0x000ee8000c1e1900 */
[----:B------:R-:W4:Y:S01]  /*06a0*/  LDG.E R8, desc[UR4][R8.64] ;  /* 0x0000000408087981 */ /* 0x000f22000c1e1900 */
[----:B------:R-:W0:Y:S01]  /*06b0*/  F2F.F64.F32 R4, R2 ;  /* 0x0000000200047310 */ /* 0x000e220000201800 */
[----:B------:R-:W-:Y:S01]  /*06c0*/  FADD R3, -R2, -0.6666666865348815918 ;  /* 0xbf2aaaab02037421 */ /* 0x000fe20000000100 */
[----:B-1----:R-:W-:Y:S01]  /*06d0*/  IMAD.WIDE R12, R0, 0x4, R12 ;  /* 0x00000004000c7825 */ /* 0x002fe200078e020c */
[----:B0-----:R-:W-:-:S10]  /*06e0*/  DADD R4, R4, UR6 ;  /* 0x0000000604047e29 */ /* 0x001fd40008000000 */
[----:B------:R-:W3:Y:S01]  /*06f0*/  F2F.F32.F64 R4, R4 ;  /* 0x0000000400047310 */ /* 0x000ee20000301000 */
[----:B--2---:R-:W-:-:S04]  /*0700*/  FMUL R3, R3, R6 ;  /* 0x0000000603037220 */ /* 0x004fc80000400000 */
[----:B---3--:R-:W-:-:S04]  /*0710*/  FFMA R3, R4, R11, R3 ;  /* 0x0000000b04037223 */ /* 0x008fc80000000003 */
[----:B----4-:R-:W-:-:S05]  /*0720*/  FFMA R3, R8, 0.3333333432674407959, R3 ;  /* 0x3eaaaaab08037823 */ /* 0x010fca0000000003 */
[----:B------:R-:W-:Y:S01]  /*0730*/  STG.E desc[UR4][R12.64], R3 ;  /* 0x000000030c007986 */ /* 0x000fe2000c101904 */
[----:B------:R-:W-:Y:S05]  /*0740*/  EXIT ;  /* 0x000000000000794d */ /* 0x000fea0003800000 */
.L_x_109:
        /* <DEDUP_REMOVED lines=11> */
.L_x_128:


//--------------------- .text._Z21ExplicitSolution1_GPUiiiiiiiiiffPfS_S_fS_S_ --------------------------
	.section	.text._Z21ExplicitSolution1_GPUiiiiiiiiiffPfS_S_fS_S_,"ax",@progbits
	.align	128
        .global         _Z21ExplicitSolution1_GPUiiiiiiiiiffPfS_S_fS_S_
        .type           _Z21ExplicitSolution1_GPUiiiiiiiiiffPfS_S_fS_S_,@function
        .size           _Z21ExplicitSolution1_GPUiiiiiiiiiffPfS_S_fS_S_,(.L_x_129 - _Z21ExplicitSolution1_GPUiiiiiiiiiffPfS_S_fS_S_)
        .other          _Z21ExplicitSolution1_GPUiiiiiiiiiffPfS_S_fS_S_,@"STO_CUDA_ENTRY STV_DEFAULT"
_Z21ExplicitSolution1_GPUiiiiiiiiiffPfS_S_fS_S_:
.text._Z21ExplicitSolution1_GPUiiiiiiiiiffPfS_S_fS_S_:
        /* <DEDUP_REMOVED lines=26> */
[----:B------:R-:W-:Y:S01]  /*01a0*/  IADD3 R5, PT, PT, R5, UR6, RZ ;  /* 0x0000000605057c10 */ /* 0x000fe2000fffe0ff */
[----:B------:R-:W2:Y:S05]  /*01b0*/  LDCU.64 UR10, c[0x0][0x3a0] ;  /* 0x00007400ff0a77ac */ /* 0x000eaa0008000a00 */
[----:B------:R-:W3:Y:S01]  /*01c0*/  LDC R9, c[0x0][0x3a8] ;  /* 0x0000ea00ff097b82 */ /* 0x000ee20000000800 */
[----:B------:R-:W4:Y:S01]  /*01d0*/  LDCU UR12, c[0x0][0x39c] ;  /* 0x00007380ff0c77ac */ /* 0x000f220008000800 */
[----:B------:R-:W5:Y:S01]  /*01e0*/  LDCU UR7, c[0x0][0x3c8] ;  /* 0x00007900ff0777ac */ /* 0x000f620008000800 */
[----:B0-----:R-:W-:-:S06]  /*01f0*/  IMAD.WIDE R2, R5, 0x4, R2 ;  /* 0x0000000405027825 */ /* 0x001fcc00078e0202 */
[----:B-1----:R-:W3:Y:S01]  /*0200*/  LDG.E R2, desc[UR4][R2.64] ;  /* 0x0000000402027981 */ /* 0x002ee2000c1e1900 */
[----:B--2---:R-:W-:Y:S01]  /*0210*/  ISETP.GE.AND P0, PT, R5, UR10, PT ;  /* 0x0000000a05007c0c */ /* 0x004fe2000bf06270 */
[----:B------:R-:W-:-:S03]  /*0220*/  IMAD R7, R0, UR8, R0 ;  /* 0x0000000800077c24 */ /* 0x000fc6000f8e0200 */
[----:B----4-:R-:W-:Y:S02]  /*0230*/  ISETP.LE.OR P0, PT, R5, UR12, P0 ;  /* 0x0000000c05007c0c */ /* 0x010fe40008703670 */
[----:B------:R-:W-:-:S05]  /*0240*/  IADD3 R7, PT, PT, R7, UR9, R4 ;  /* 0x0000000907077c10 */ /* 0x000fca000fffe004 */
[----:B------:R-:W-:Y:S02]  /*0250*/  IMAD R0, R7, UR8, R7 ;  /* 0x0000000807007c24 */ /* 0x000fe4000f8e0207 */
[----:B---3--:R-:W-:-:S04]  /*0260*/  FFMA R4, R2, -UR11, -R9 ;  /* 0x8000000b02047c23 */ /* 0x008fc80008000809 */
[----:B-----5:R-:W-:Y:S01]  /*0270*/  FMUL R12, R4, UR7 ;  /* 0x00000007040c7c20 */ /* 0x020fe20008400000 */
[----:B------:R-:W-:Y:S06]  /*0280*/  @P0 EXIT ;  /* 0x000000000000094d */ /* 0x000fec0003800000 */
[----:B------:R-:W0:Y:S01]  /*0290*/  LDC.64 R6, c[0x0][0x3d8] ;  /* 0x0000f600ff067b82 */ /* 0x000e220000000a00 */
[----:B------:R-:W-:Y:S01]  /*02a0*/  IADD3 R13, PT, PT, R5, R0, RZ ;  /* 0x00000000050d7210 */ /* 0x000fe20007ffe0ff */
[----:B------:R-:W1:Y:S01]  /*02b0*/  F2F.F64.F32 R2, R12 ;  /* 0x0000000c00027310 */ /* 0x000e620000201800 */
[----:B------:R-:W-:Y:S01]  /*02c0*/  HFMA2 R8, -RZ, RZ, 512, 0 ;  /* 0x60000000ff087431 */ /* 0x000fe200000001ff */
[----:B------:R-:W-:-:S04]  /*02d0*/  MOV R9, 0x3fd55555 ;  /* 0x3fd5555500097802 */ /* 0x000fc80000000f00 */
[----:B------:R-:W2:Y:S01]  /*02e0*/  LDC.64 R10, c[0x0][0x3d0] ;  /* 0x0000f400ff0a7b82 */ /* 0x000ea20000000a00 */
[----:B0-----:R-:W-:-:S05]  /*02f0*/  IMAD.WIDE R6, R13, 0x4, R6 ;  /* 0x000000040d067825 */ /* 0x001fca00078e0206 */
[----:B------:R-:W3:Y:S04]  /*0300*/  LDG.E R0, desc[UR4][R6.64] ;  /* 0x0000000406007981 */ /* 0x000ee8000c1e1900 */
[----:B------:R-:W4:Y:S04]  /*0310*/  LDG.E R15, desc[UR4][R6.64+0x4] ;  /* 0x00000404060f7981 */ /* 0x000f28000c1e1900 */
[----:B------:R-:W5:Y:S01]  /*0320*/  LDG.E R14, desc[UR4][R6.64+-0x4] ;  /* 0xfffffc04060e7981 */ /* 0x000f62000c1e1900 */
[C-C-:B-1----:R-:W-:Y:S02]  /*0330*/  DFMA R4, R2.reuse, 0.5, R8.reuse ;  /* 0x3fe000000204782b */ /* 0x142fe40000000008 */
[----:B------:R-:W-:-:S08]  /*0340*/  DFMA R2, R2, -0.5, R8 ;  /* 0xbfe000000202782b */ /* 0x000fd00000000008 */
[----:B------:R-:W4:Y:S08]  /*0350*/  F2F.F32.F64 R4, R4 ;  /* 0x0000000400047310 */ /* 0x000f300000301000 */
[----:B------:R-:W5:Y:S01]  /*0360*/  F2F.F32.F64 R2, R2 ;  /* 0x0000000200027310 */ /* 0x000f620000301000 */
[----:B---3--:R-:W-:-:S04]  /*0370*/  FMUL R9, R0, 0.3333333432674407959 ;  /* 0x3eaaaaab00097820 */ /* 0x008fc80000400000 */
[----:B----4-:R-:W-:Y:S01]  /*0380*/  FFMA R15, R4, R15, R9 ;  /* 0x0000000f040f7223 */ /* 0x010fe20000000009 */
[----:B--2---:R-:W-:-:S04]  /*0390*/  IMAD.WIDE R8, R13, 0x4, R10 ;  /* 0x000000040d087825 */ /* 0x004fc800078e020a */
[----:B-----5:R-:W-:-:S05]  /*03a0*/  FFMA R15, R2, R14, R15 ;  /* 0x0000000e020f7223 */ /* 0x020fca000000000f */
[----:B------:R-:W-:Y:S01]  /*03b0*/  STG.E desc[UR4][R8.64], R15 ;  /* 0x0000000f08007986 */ /* 0x000fe2000c101904 */
[----:B------:R-:W-:Y:S05]  /*03c0*/  EXIT ;  /* 0x000000000000794d */ /* 0x000fea0003800000 */
.L_x_110:
        /* <DEDUP_REMOVED lines=11> */
.L_x_129:


//--------------------- .text._Z19ExpirationValuesGPUiiiffffffPfS_S_S_ --------------------------
	.section	.text._Z19ExpirationValuesGPUiiiffffffPfS_S_S_,"ax",@progbits
	.align	128
        .global         _Z19ExpirationValuesGPUiiiffffffPfS_S_S_
        .type           _Z19ExpirationValuesGPUiiiffffffPfS_S_S_,@function
        .size           _Z19ExpirationValuesGPUiiiffffffPfS_S_S_,(.L_x_124 - _Z19ExpirationValuesGPUiiiffffffPfS_S_S_)
        .other          _Z19ExpirationValuesGPUiiiffffffPfS_S_S_,@"STO_CUDA_ENTRY STV_DEFAULT"
_Z19ExpirationValuesGPUiiiffffffPfS_S_S_:
.text._Z19ExpirationValuesGPUiiiffffffPfS_S_S_:
[----:B------:R-:W-:Y:S01]  /*0000*/  LDC R1, c[0x0][0x37c] ;  /* 0x0000df00ff017b82 */ /* 0x000fe20000000800 */
[----:B------:R-:W0:Y:S07]  /*0010*/  S2R R3, SR_TID.X ;  /* 0x0000000000037919 */ /* 0x000e2e0000002100 */
[----:B------:R-:W0:Y:S01]  /*0020*/  LDC R0, c[0x0][0x360] ;  /* 0x0000d800ff007b82 */ /* 0x000e220000000800 */
[----:B------:R-:W1:Y:S01]  /*0030*/  LDCU UR7, c[0x0][0x380] ;  /* 0x00007000ff0777ac */ /* 0x000e620008000800 */
[----:B------:R-:W2:Y:S01]  /*0040*/  S2R R5, SR_TID.Y ;  /* 0x0000000000057919 */ /* 0x000ea20000002200 */
[----:B------:R-:W3:Y:S05]  /*0050*/  S2R R2, SR_TID.Z ;  /* 0x0000000000027919 */ /* 0x000eea0000002300 */
[----:B------:R-:W2:Y:S08]  /*0060*/  LDC R6, c[0x0][0x364] ;  /* 0x0000d900ff067b82 */ /* 0x000eb00000000800 */
[----:B------:R-:W0:Y:S08]  /*0070*/  S2UR UR4, SR_CTAID.X ;  /* 0x00000000000479c3 */ /* 0x000e300000002500 */
[----:B------:R-:W2:Y:S08]  /*0080*/  S2UR UR5, SR_CTAID.Y ;  /* 0x00000000000579c3 */ /* 0x000eb00000002600 */
[----:B------:R-:W3:Y:S08]  /*0090*/  S2UR UR6, SR_CTAID.Z ;  /* 0x00000000000679c3 */ /* 0x000ef00000002700 */
[----:B------:R-:W3:Y:S01]  /*00a0*/  LDC R7, c[0x0][0x368] ;  /* 0x0000da00ff077b82 */ /* 0x000ee20000000800 */
[----:B0-----:R-:W-:-:S02]  /*00b0*/  IMAD R0, R0, UR4, R3 ;  /* 0x0000000400007c24 */ /* 0x001fc4000f8e0203 */
[----:B--2---:R-:W-:Y:S02]  /*00c0*/  IMAD R6, R6, UR5, R5 ;  /* 0x0000000506067c24 */ /* 0x004fe4000f8e0205 */
[----:B---3--:R-:W-:-:S05]  /*00d0*/  IMAD R7, R7, UR6, R2 ;  /* 0x0000000607077c24 */ /* 0x008fca000f8e0202 */
[----:B------:R-:W-:-:S04]  /*00e0*/  VIMNMX3 R2, R0, R6, R7, !PT ;  /* 0x000000060002720f */ /* 0x000fc80007800107 */
[----:B-1----:R-:W-:-:S13]  /*00f0*/  ISETP.GT.AND P0, PT, R2, UR7, PT ;  /* 0x0000000702007c0c */ /* 0x002fda000bf04270 */
[----:B------:R-:W-:Y:S05]  /*0100*/  @P0 EXIT ;  /* 0x000000000000094d */ /* 0x000fea0003800000 */
[----:B------:R-:W0:Y:S01]  /*0110*/  LDC.64 R2, c[0x0][0x3a8] ;  /* 0x0000ea00ff027b82 */ /* 0x000e220000000a00 */
[----:B------:R-:W1:Y:S01]  /*0120*/  LDCU.64 UR4, c[0x0][0x358] ;  /* 0x00006b00ff0477ac */ /* 0x000e620008000a00 */
[----:B------:R-:W2:Y:S06]  /*0130*/  LDCU UR6, c[0x0][0x388] ;  /* 0x00007100ff0677ac */ /* 0x000eac0008000800 */
[----:B------:R-:W3:Y:S08]  /*0140*/  LDC.64 R8, c[0x0][0x3b0] ;  /* 0x0000ec00ff087b82 */ /* 0x000ef00000000a00 */
[----:B------:R-:W4:Y:S01]  /*0150*/  LDC.64 R10, c[0x0][0x3b8] ;  /* 0x0000ee00ff0a7b82 */ /* 0x000f220000000a00 */
[----:B0-----:R-:W-:-:S07]  /*0160*/  IMAD.WIDE R2, R0, 0x4, R2 ;  /* 0x0000000400027825 */ /* 0x001fce00078e0202 */
[----:B------:R-:W0:Y:S01]  /*0170*/  LDC.64 R4, c[0x0][0x390] ;  /* 0x0000e400ff047b82 */ /* 0x000e220000000a00 */
[----:B-1----:R-:W0:Y:S01]  /*0180*/  LDG.E R3, desc[UR4][R2.64] ;  /* 0x0000000402037981 */ /* 0x002e22000c1e1900 */
[----:B---3--:R-:W-:-:S06]  /*0190*/  IMAD.WIDE.U32 R8, R6, 0x4, R8 ;  /* 0x0000000406087825 */ /* 0x008fcc00078e0008 */
[----:B------:R-:W1:Y:S01]  /*01a0*/  LDC.64 R12, c[0x0][0x398] ;  /* 0x0000e600ff0c7b82 */ /* 0x000e620000000a00 */
[----:B------:R-:W1:Y:S01]  /*01b0*/  LDG.E R8, desc[UR4][R8.64] ;  /* 0x0000000408087981 */ /* 0x000e62000c1e1900 */
[----:B----4-:R-:W-:-:S06]  /*01c0*/  IMAD.WIDE.U32 R10, R7, 0x4, R10 ;  /* 0x00000004070a7825 */ /* 0x010fcc00078e000a */
[----:B------:R-:W3:Y:S01]  /*01d0*/  LDG.E R11, desc[UR4][R10.64] ;  /* 0x000000040a0b7981 */ /* 0x000ee2000c1e1900 */
[----:B------:R-:W-:Y:S01]  /*01e0*/  IMAD.MOV.U32 R15, RZ, RZ, 0x3bbb989d ;  /* 0x3bbb989dff0f7424 */ /* 0x000fe200078e00ff */
[----:B------:R-:W-:Y:S01]  /*01f0*/  BSSY.RECONVERGENT B0, `(.L_x_111) ;  /* 0x0000025000007945 */ /* 0x000fe20003800200 */
[----:B0-----:R-:W-:-:S04]  /*0200*/  FFMA R5, R3, R5, R4 ;  /* 0x0000000503057223 */ /* 0x001fc80000000004 */
[----:B-1----:R-:W-:Y:S01]  /*0210*/  FFMA R12, R8, R12, R5 ;  /* 0x0000000c080c7223 */ /* 0x002fe20000000005 */
[----:B------:R-:W-:Y:S01]  /*0220*/  IMAD.MOV.U32 R3, RZ, RZ, 0x437c0000 ;  /* 0x437c0000ff037424 */ /* 0x000fe200078e00ff */
[----:B--2---:R-:W0:Y:S02]  /*0230*/  I2F.F64 R4, UR6 ;  /* 0x0000000600047d12 */ /* 0x004e240008201c00 */
        /* <DEDUP_REMOVED lines=8> */
[----:B------:R-:W-:Y:S02]  /*02c0*/  IMAD.MOV.U32 R2, RZ, RZ, 0x1 ;  /* 0x00000001ff027424 */ /* 0x000fe400078e00ff */
[----:B------:R-:W-:-:S04]  /*02d0*/  IMAD.SHL.U32 R10, R10, 0x800000, RZ ;  /* 0x008000000a0a7824 */ /* 0x000fc800078e00ff */
        /* <DEDUP_REMOVED lines=15> */
[----:B------:R-:W-:Y:S02]  /*03d0*/  FSETP.GT.AND P0, PT, |R0|, 1.469367938527859385e-39, PT ;  /* 0x001000000000780b */ /* 0x000fe40003f04200 */
[----:B------:R-:W-:-:S05]  /*03e0*/  IADD3 R11, PT, PT, R6, R11, RZ ;  /* 0x0000000b060b7210 */ /* 0x000fca0007ffe0ff */
[----:B------:R-:W-:-:S04]  /*03f0*/  IMAD R0, R11, UR7, R11 ;  /* 0x000000070b007c24 */ /* 0x000fc8000f8e020b */
[----:B------:R-:W-:Y:S02]  /*0400*/  IMAD.IADD R0, R7, 0x1, R0 ;  /* 0x0000000107007824 */ /* 0x000fe400078e0200 */
[----:B------:R-:W-:Y:S05]  /*0410*/  @P0 BRA P1, `(.L_x_112) ;  /* 0x0000000000080947 */ /* 0x000fea0000800000 */
[----:B------:R-:W-:-:S07]  /*0420*/  MOV R10, 0x440 ;  /* 0x00000440000a7802 */ /* 0x000fce0000000f00 */
[----:B------:R-:W-:Y:S05]  /*0430*/  CALL.REL.NOINC `($__internal_4_$__cuda_sm20_div_rn_f64_full) ;  /* 0x0000000000a47944 */ /* 0x000fea0003c00000 */
.L_x_112:
[----:B------:R-:W-:Y:S05]  /*0440*/  BSYNC.RECONVERGENT B0 ;  /* 0x0000000000007941 */ /* 0x000fea0003800200 */
.L_x_111:
[----:B------:R-:W0:Y:S01]  /*0450*/  LDCU UR7, c[0x0][0x384] ;  /* 0x00007080ff0777ac */ /* 0x000e220008000800 */
[----:B------:R-:W1:Y:S01]  /*0460*/  F2F.F32.F64 R2, R2 ;  /* 0x0000000200027310 */ /* 0x000e620000301000 */
[----:B------:R-:W1:Y:S01]  /*0470*/  LDCU UR6, c[0x0][0x3a0] ;  /* 0x00007400ff0677ac */ /* 0x000e620008000800 */
[----:B0-----:R-:W-:Y:S01]  /*0480*/  UISETP.NE.AND UP0, UPT, UR7, 0x1, UPT ;  /* 0x000000010700788c */ /* 0x001fe2000bf05270 */
[----:B-1----:R-:W-:-:S08]  /*0490*/  FADD R6, R2, UR6 ;  /* 0x0000000602067e21 */ /* 0x002fd00008000000 */
[----:B------:R-:W-:Y:S05]  /*04a0*/  BRA.U UP0, `(.L_x_113) ;  /* 0x0000000100447547 */ /* 0x000fea000b800000 */
[----:B------:R-:W0:Y:S01]  /*04b0*/  LDCU UR6, c[0x0][0x38c] ;  /* 0x00007180ff0677ac */ /* 0x000e220008000800 */
[----:B------:R-:W-:Y:S01]  /*04c0*/  IMAD.MOV.U32 R7, RZ, RZ, RZ ;  /* 0x000000ffff077224 */ /* 0x000fe200078e00ff */
[----:B------:R-:W1:Y:S01]  /*04d0*/  LDC.64 R4, c[0x0][0x3c0] ;  /* 0x0000f000ff047b82 */ /* 0x000e620000000a00 */
[----:B0-----:R-:W-:-:S04]  /*04e0*/  FADD R6, R6, -UR6 ;  /* 0x8000000606067e21 */ /* 0x001fc80008000000 */
[----:B------:R-:W0:Y:S01]  /*04f0*/  F2F.F64.F32 R2, R6 ;  /* 0x0000000600027310 */ /* 0x000e220000201800 */
[----:B-1----:R-:W-:Y:S01]  /*0500*/  IMAD.WIDE R4, R0, 0x4, R4 ;  /* 0x0000000400047825 */ /* 0x002fe200078e0204 */
[----:B0-----:R-:W-:-:S03]  /*0510*/  DSETP.MAX.AND P0, P1, RZ, R2, PT ;  /* 0x00000002ff00722a */ /* 0x001fc6000390f000 */
[----:B------:R-:W-:-:S05]  /*0520*/  IMAD.MOV.U32 R8, RZ, RZ, R3 ;  /* 0x000000ffff087224 */ /* 0x000fca00078e0003 */
[----:B------:R-:W-:Y:S01]  /*0530*/  FSEL R9, R7, R8, P0 ;  /* 0x0000000807097208 */ /* 0x000fe20000000000 */
[----:B------:R-:W-:Y:S01]  /*0540*/  IMAD.MOV.U32 R7, RZ, RZ, R2 ;  /* 0x000000ffff077224 */ /* 0x000fe200078e0002 */
[----:B------:R-:W-:-:S04]  /*0550*/  MOV R2, RZ ;  /* 0x000000ff00027202 */ /* 0x000fc80000000f00 */
[----:B------:R-:W-:Y:S02]  /*0560*/  SEL R2, R2, R7, P0 ;  /* 0x0000000702027207 */ /* 0x000fe40000000000 */
[----:B------:R-:W-:-:S05]  /*0570*/  @P1 LOP3.LUT R9, R8, 0x80000, RZ, 0xfc, !PT ;  /* 0x0008000008091812 */ /* 0x000fca00078efcff */
[----:B------:R-:W-:-:S06]  /*0580*/  IMAD.MOV.U32 R3, RZ, RZ, R9 ;  /* 0x000000ffff037224 */ /* 0x000fcc00078e0009 */
[----:B------:R-:W0:Y:S02]  /*0590*/  F2F.F32.F64 R3, R2 ;  /* 0x0000000200037310 */ /* 0x000e240000301000 */
[----:B0-----:R-:W-:Y:S01]  /*05a0*/  STG.E desc[UR4][R4.64], R3 ;  /* 0x0000000304007986 */ /* 0x001fe2000c101904 */
[----:B------:R-:W-:Y:S05]  /*05b0*/  EXIT ;  /* 0x000000000000794d */ /* 0x000fea0003800000 */
.L_x_113:
[----:B------:R-:W0:Y:S01]  /*05c0*/  LDCU UR6, c[0x0][0x38c] ;  /* 0x00007180ff0677ac */ /* 0x000e220008000800 */
[----:B------:R-:W-:Y:S01]  /*05d0*/  IMAD.MOV.U32 R7, RZ, RZ, RZ ;  /* 0x000000ffff077224 */ /* 0x000fe200078e00ff */
[----:B------:R-:W1:Y:S01]  /*05e0*/  LDC.64 R4, c[0x0][0x3c0] ;  /* 0x0000f000ff047b82 */ /* 0x000e620000000a00 */
[----:B0-----:R-:W-:-:S04]  /*05f0*/  FADD R6, -R6, UR6 ;  /* 0x0000000606067e21 */ /* 0x001fc80008000100 */
        /* <DEDUP_REMOVED lines=13> */
        .weak           $__internal_4_$__cuda_sm20_div_rn_f64_full
        .type           $__internal_4_$__cuda_sm20_div_rn_f64_full,@function
        .size           $__internal_4_$__cuda_sm20_div_rn_f64_full,(.L_x_124 - $__internal_4_$__cuda_sm20_div_rn_f64_full)
$__internal_4_$__cuda_sm20_div_rn_f64_full:
[C---:B------:R-:W-:Y:S01]  /*06d0*/  FSETP.GEU.AND P0, PT, |R5|.reuse, 1.469367938527859385e-39, PT ;  /* 0x001000000500780b */ /* 0x040fe20003f0e200 */
[----:B------:R-:W-:Y:S01]  /*06e0*/  IMAD.MOV.U32 R7, RZ, RZ, R9 ;  /* 0x000000ffff077224 */ /* 0x000fe200078e0009 */
[----:B------:R-:W-:Y:S01]  /*06f0*/  LOP3.LUT R2, R5, 0x800fffff, RZ, 0xc0, !PT ;  /* 0x800fffff05027812 */ /* 0x000fe200078ec0ff */
[----:B------:R-:W-:Y:S01]  /*0700*/  IMAD.MOV.U32 R6, RZ, RZ, R8 ;  /* 0x000000ffff067224 */ /* 0x000fe200078e0008 */
[----:B------:R-:W-:Y:S01]  /*0710*/  MOV R16, 0x1 ;  /* 0x0000000100107802 */ /* 0x000fe20000000f00 */
[----:B------:R-:W-:Y:S01]  /*0720*/  BSSY.RECONVERGENT B1, `(.L_x_114) ;  /* 0x0000055000017945 */ /* 0x000fe20003800200 */
[----:B------:R-:W-:Y:S01]  /*0730*/  LOP3.LUT R3, R2, 0x3ff00000, RZ, 0xfc, !PT ;  /* 0x3ff0000002037812 */ /* 0x000fe200078efcff */
[----:B------:R-:W-:Y:S01]  /*0740*/  IMAD.MOV.U32 R2, RZ, RZ, R4 ;  /* 0x000000ffff027224 */ /* 0x000fe200078e0004 */
[C---:B------:R-:W-:Y:S02]  /*0750*/  FSETP.GEU.AND P2, PT, |R7|.reuse, 1.469367938527859385e-39, PT ;  /* 0x001000000700780b */ /* 0x040fe40003f4e200 */
[----:B------:R-:W-:-:S02]  /*0760*/  LOP3.LUT R11, R7, 0x7ff00000, RZ, 0xc0, !PT ;  /* 0x7ff00000070b7812 */ /* 0x000fc400078ec0ff */
[----:B------:R-:W-:Y:S01]  /*0770*/  LOP3.LUT R14, R5, 0x7ff00000, RZ, 0xc0, !PT ;  /* 0x7ff00000050e7812 */ /* 0x000fe200078ec0ff */
[----:B------:R-:W-:-:S03]  /*0780*/  @!P0 DMUL R2, R4, 8.98846567431157953865e+307 ;  /* 0x7fe0000004028828 */ /* 0x000fc60000000000 */
[----:B------:R-:W-:-:S03]  /*0790*/  ISETP.GE.U32.AND P1, PT, R11, R14, PT ;  /* 0x0000000e0b00720c */ /* 0x000fc60003f26070 */
[----:B------:R-:W0:Y:S02]  /*07a0*/  MUFU.RCP64H R17, R3 ;  /* 0x0000000300117308 */ /* 0x000e240000001800 */
[----:B------:R-:W-:Y:S01]  /*07b0*/  @!P2 LOP3.LUT R12, R5, 0x7ff00000, RZ, 0xc0, !PT ;  /* 0x7ff00000050ca812 */ /* 0x000fe200078ec0ff */
[----:B------:R-:W-:-:S03]  /*07c0*/  @!P2 IMAD.MOV.U32 R18, RZ, RZ, RZ ;  /* 0x000000ffff12a224 */ /* 0x000fc600078e00ff */
        /* <DEDUP_REMOVED lines=14> */
[----:B------:R-:W-:Y:S01]  /*08b0*/  IMAD.MOV.U32 R21, RZ, RZ, R11 ;  /* 0x000000ffff157224 */ /* 0x000fe200078e000b */
[----:B------:R-:W-:Y:S02]  /*08c0*/  MOV R20, R14 ;  /* 0x0000000e00147202 */ /* 0x000fe40000000f00 */
[----:B------:R-:W-:Y:S02]  /*08d0*/  @!P0 LOP3.LUT R20, R3, 0x7ff00000, RZ, 0xc0, !PT ;  /* 0x7ff0000003148812 */ /* 0x000fe400078ec0ff */
[----:B------:R-:W-:Y:S02]  /*08e0*/  @!P2 LOP3.LUT R21, R9, 0x7ff00000, RZ, 0xc0, !PT ;  /* 0x7ff000000915a812 */ /* 0x000fe400078ec0ff */
[----:B------:R-:W-:Y:S01]  /*08f0*/  DMUL R18, R16, R8 ;  /* 0x0000000810127228 */ /* 0x000fe20000000000 */
[----:B------:R-:W-:Y:S02]  /*0900*/  VIADD R22, R20, 0xffffffff ;  /* 0xffffffff14167836 */ /* 0x000fe40000000000 */
[----:B------:R-:W-:-:S05]  /*0910*/  VIADD R13, R21, 0xffffffff ;  /* 0xffffffff150d7836 */ /* 0x000fca0000000000 */
[----:B------:R-:W-:Y:S01]  /*0920*/  DFMA R14, R18, -R2, R8 ;  /* 0x80000002120e722b */ /* 0x000fe20000000008 */
[----:B------:R-:W-:-:S04]  /*0930*/  ISETP.GT.U32.AND P0, PT, R13, 0x7feffffe, PT ;  /* 0x7feffffe0d00780c */ /* 0x000fc80003f04070 */
[----:B------:R-:W-:-:S03]  /*0940*/  ISETP.GT.U32.OR P0, PT, R22, 0x7feffffe, P0 ;  /* 0x7feffffe1600780c */ /* 0x000fc60000704470 */
[----:B------:R-:W-:-:S10]  /*0950*/  DFMA R14, R16, R14, R18 ;  /* 0x0000000e100e722b */ /* 0x000fd40000000012 */
        /* <DEDUP_REMOVED lines=18> */
[----:B------:R-:W-:Y:S01]  /*0a80*/  IMAD.MOV R3, RZ, RZ, -R11 ;  /* 0x000000ffff037224 */ /* 0x000fe200078e0a0b */
[----:B------:R-:W-:Y:S01]  /*0a90*/  MOV R2, RZ ;  /* 0x000000ff00027202 */ /* 0x000fe20000000f00 */
        /* <DEDUP_REMOVED lines=8> */
.L_x_115:
[----:B------:R-:W-:-:S14]  /*0b20*/  DSETP.NAN.AND P0, PT, R6, R6, PT ;  /* 0x000000060600722a */ /* 0x000fdc0003f08000 */
[----:B------:R-:W-:Y:S05]  /*0b30*/  @P0 BRA `(.L_x_117) ;  /* 0x0000000000440947 */ /* 0x000fea0003800000 */
[----:B------:R-:W-:-:S14]  /*0b40*/  DSETP.NAN.AND P0, PT, R4, R4, PT ;  /* 0x000000040400722a */ /* 0x000fdc0003f08000 */
[----:B------:R-:W-:Y:S05]  /*0b50*/  @P0 BRA `(.L_x_118) ;  /* 0x0000000000300947 */ /* 0x000fea0003800000 */
[----:B------:R-:W-:Y:S01]  /*0b60*/  ISETP.NE.AND P0, PT, R21, R20, PT ;  /* 0x000000141500720c */ /* 0x000fe20003f05270 */
[----:B------:R-:W-:Y:S02]  /*0b70*/  IMAD.MOV.U32 R12, RZ, RZ, 0x0 ;  /* 0x00000000ff0c7424 */ /* 0x000fe400078e00ff */
[----:B------:R-:W-:-:S10]  /*0b80*/  IMAD.MOV.U32 R13, RZ, RZ, -0x80000 ;  /* 0xfff80000ff0d7424 */ /* 0x000fd400078e00ff */
[----:B------:R-:W-:Y:S05]  /*0b90*/  @!P0 BRA `(.L_x_116) ;  /* 0x0000000000348947 */ /* 0x000fea0003800000 */
[----:B------:R-:W-:Y:S02]  /*0ba0*/  ISETP.NE.AND P0, PT, R21, 0x7ff00000, PT ;  /* 0x7ff000001500780c */ /* 0x000fe40003f05270 */
[----:B------:R-:W-:Y:S02]  /*0bb0*/  LOP3.LUT R13, R7, 0x80000000, R5, 0x48, !PT ;  /* 0x80000000070d7812 */ /* 0x000fe400078e4805 */
[----:B------:R-:W-:-:S13]  /*0bc0*/  ISETP.EQ.OR P0, PT, R20, RZ, !P0 ;  /* 0x000000ff1400720c */ /* 0x000fda0004702670 */
[----:B------:R-:W-:Y:S01]  /*0bd0*/  @P0 LOP3.LUT R2, R13, 0x7ff00000, RZ, 0xfc, !PT ;  /* 0x7ff000000d020812 */ /* 0x000fe200078efcff */
[----:B------:R-:W-:Y:S01]  /*0be0*/  @!P0 IMAD.MOV.U32 R12, RZ, RZ, RZ ;  /* 0x000000ffff0c8224 */ /* 0x000fe200078e00ff */
[----:B------:R-:W-:-:S03]  /*0bf0*/  @P0 MOV R12, RZ ;  /* 0x000000ff000c0202 */ /* 0x000fc60000000f00 */
[----:B------:R-:W-:Y:S01]  /*0c00*/  @P0 IMAD.MOV.U32 R13, RZ, RZ, R2 ;  /* 0x000000ffff0d0224 */ /* 0x000fe200078e0002 */
[----:B------:R-:W-:Y:S06]  /*0c10*/  BRA `(.L_x_116) ;  /* 0x0000000000147947 */ /* 0x000fec0003800000 */
.L_x_118:
[----:B------:R-:W-:Y:S01]  /*0c20*/  LOP3.LUT R13, R5, 0x80000, RZ, 0xfc, !PT ;  /* 0x00080000050d7812 */ /* 0x000fe200078efcff */
[----:B------:R-:W-:Y:S01]  /*0c30*/  IMAD.MOV.U32 R12, RZ, RZ, R4 ;  /* 0x000000ffff0c7224 */ /* 0x000fe200078e0004 */
[----:B------:R-:W-:Y:S06]  /*0c40*/  BRA `(.L_x_116) ;  /* 0x0000000000087947 */ /* 0x000fec0003800000 */
.L_x_117:
[----:B------:R-:W-:Y:S01]  /*0c50*/  LOP3.LUT R13, R7, 0x80000, RZ, 0xfc, !PT ;  /* 0x00080000070d7812 */ /* 0x000fe200078efcff */
[----:B------:R-:W-:-:S07]  /*0c60*/  IMAD.MOV.U32 R12, RZ, RZ, R6 ;  /* 0x000000ffff0c7224 */ /* 0x000fce00078e0006 */
.L_x_116:
[----:B------:R-:W-:Y:S05]  /*0c70*/  BSYNC.RECONVERGENT B1 ;  /* 0x0000000000017941 */ /* 0x000fea0003800200 */
.L_x_114:
[----:B------:R-:W-:Y:S01]  /*0c80*/  IMAD.MOV.U32 R11, RZ, RZ, 0x0 ;  /* 0x00000000ff0b7424 */ /* 0x000fe200078e00ff */
[----:B------:R-:W-:Y:S01]  /*0c90*/  MOV R2, R12 ;  /* 0x0000000c00027202 */ /* 0x000fe20000000f00 */
[----:B------:R-:W-:Y:S02]  /*0ca0*/  IMAD.MOV.U32 R3, RZ, RZ, R13 ;  /* 0x000000ffff037224 */ /* 0x000fe400078e000d */
[----:B------:R-:W-:Y:S05]  /*0cb0*/  RET.REL.NODEC R10 `(_Z19ExpirationValuesGPUiiiffffffPfS_S_S_) ;  /* 0xfffffff00ad07950 */ /* 0x000fea0003c3ffff */
.L_x_119:
        /* <DEDUP_REMOVED lines=12> */
.L_x_124:


//--------------------- .nv.shared.reserved.0     --------------------------
	.section	.nv.shared.reserved.0,"aw",@nobits
	.weak		__nv_reservedSMEM_offset_0_alias
	.size		__nv_reservedSMEM_offset_0_alias, 0, 64
	.other		__nv_reservedSMEM_offset_0_alias,@"STO_CUDA_RESERVED_SHARED STV_DEFAULT"
__nv_reservedSMEM_offset_0_alias:
	.zero		0
	.zero		64


//--------------------- .nv.constant0._Z24Check_EarlyExercise2_GPUiiiiiiiffffffPfS_S_S_ --------------------------
	.section	.nv.constant0._Z24Check_EarlyExercise2_GPUiiiiiiiffffffPfS_S_S_,"a",@progbits
	.sectionflags	@""
	.align	4
.nv.constant0._Z24Check_EarlyExercise2_GPUiiiiiiiffffffPfS_S_S_:
	.zero		984


//--------------------- .nv.constant0._Z23Check_EarlyExercise_GPUiiiiiiiffffffPfS_S_S_ --------------------------
	.section	.nv.constant0._Z23Check_EarlyExercise_GPUiiiiiiiffffffPfS_S_S_,"a",@progbits
	.sectionflags	@""
	.align	4
.nv.constant0._Z23Check_EarlyExercise_GPUiiiiiiiffffffPfS_S_S_:
	.zero		984


//--------------------- .nv.constant0._Z20ImplicitSolution_GPUiiiiiffffPfS_S_fS_S_S_ --------------------------
	.section	.nv.constant0._Z20ImplicitSolution_GPUiiiiiffffPfS_S_fS_S_S_,"a",@progbits
	.sectionflags	@""
	.align	4
.nv.constant0._Z20ImplicitSolution_GPUiiiiiffffPfS_S_fS_S_S_:
	.zero		992


//--------------------- .nv.constant0._Z21ExplicitSolution2_GPUiiiiiiiiifffPfS_S_fS_S_ --------------------------
	.section	.nv.constant0._Z21ExplicitSolution2_GPUiiiiiiiiifffPfS_S_fS_S_,"a",@progbits
	.sectionflags	@""
	.align	4
.nv.constant0._Z21ExplicitSolution2_GPUiiiiiiiiifffPfS_S_fS_S_:
	.zero		992


//--------------------- .nv.constant0._Z21ExplicitSolution1_GPUiiiiiiiiiffPfS_S_fS_S_ --------------------------
	.section	.nv.constant0._Z21ExplicitSolution1_GPUiiiiiiiiiffPfS_S_fS_S_,"a",@progbits
	.sectionflags	@""
	.align	4
.nv.constant0._Z21ExplicitSolution1_GPUiiiiiiiiiffPfS_S_fS_S_:
	.zero		992


//--------------------- .nv.constant0._Z19ExpirationValuesGPUiiiffffffPfS_S_S_ --------------------------
	.section	.nv.constant0._Z19ExpirationValuesGPUiiiffffffPfS_S_S_,"a",@progbits
	.sectionflags	@""
	.align	4
.nv.constant0._Z19ExpirationValuesGPUiiiffffffPfS_S_S_:
	.zero		968


//--------------------- SYMBOLS --------------------------

	.type		.nv.reservedSmem.offset0,@object
	.size		.nv.reservedSmem.offset0,0x4
